	.target	sm_90a

	.elftype	@"ET_EXEC"


//--------------------- .note.nv.tkinfo           --------------------------
	.section	.note.nv.tkinfo,"",@"SHT_NOTE"
	.sectionflags	@"SHF_NOTE_NV_TKINFO"
	.tkinfo
        /*0018*/ 	.word	0x00000002
        /*0030*/ 	.string	""
        /*0030*/ 	.string	"ptxas"
        /*0030*/ 	.string	"Cuda compilation tools, release 13.0, V13.0.88"
        /*0030*/ 	.string	"Build cuda_13.0.r13.0/compiler.36424714_0"
        /*0030*/ 	.string	"-arch sm_90a -m 64 "



//--------------------- .note.nv.cuinfo           --------------------------
	.section	.note.nv.cuinfo,"",@"SHT_NOTE"
	.sectionflags	@"SHF_NOTE_NV_CUINFO"
        /*0018*/ 	.short	0x0002
        /*001a*/ 	.short	0x005a
        /*001c*/ 	.short	0x0082
	.zero		2


//--------------------- .nv.info                  --------------------------
	.section	.nv.info,"",@"SHT_CUDA_INFO"
	.align	4


	//----- nvinfo : EIATTR_REGCOUNT
	.align		4
        /*0000*/ 	.byte	0x04, 0x2f
        /*0002*/ 	.short	(.L_15 - .L_14)
	.align		4
.L_14:
        /*0004*/ 	.word	index@(_ZN7cutlass13device_kernelINS_4gemm6kernel13GemmUniversalIN4cute5tupleIJiiiiEEENS1_10collective13CollectiveMmaINS1_34MainloopSm90TmaGmmaWarpSpecializedILi3ENS5_IJNS4_1CILi1EEESB_SB_EEENS1_35KernelTmaWarpSpecializedCooperativeEEENS5_IJNSA_ILi128EEESF_SF_EEENS_10bfloat16_tENS5_IJlSB_lEEESH_NS5_IJSB_llEEENS4_8TiledMMAINS4_8MMA_AtomIJNS4_4SM904GMMA28MMA_64x128x16_F32BF16BF16_SSILNSN_5MajorE0ELSP_1ELNSN_7ScaleInE1ELSQ_1EEEEEENS4_6LayoutINS5_IJNSA_ILi2EEESB_SB_EEENS5_IJSB_NSA_ILi0EEESW_EEEEENS5_IJNS4_10UnderscoreESZ_SZ_EEEEENS4_13SM90_TMA_LOADENS4_14ComposedLayoutINS4_7SwizzleILi3ELi4ELi3EEENS4_18smem_ptr_flag_bitsILi16EEENST_INS5_IJNSA_ILi8EEENSA_ILi64EEEEEENS5_IJS19_SB_EEEEEEEvNS4_8identityES12_NS13_IS15_S17_NST_INS5_IJS19_S18_EEENS5_IJSB_S19_EEEEEEEvS1E_EENS_8epilogue10collective6detail29Sm90TmaWarpSpecializedAdapterINS1L_15DefaultEpilogueISH_SI_SI_NS1K_6thread17LinearCombinationISH_Li1EffLNS1P_9ScaleType4KindE0ELNS_15FloatRoundStyleE2ESH_EENS1_15EpilogueDefaultEEEEEvvEEEEvNT_6ParamsE)
        /*0008*/ 	.word	0x000000a8


	//----- nvinfo : EIATTR_FRAME_SIZE
	.align		4
.L_15:
        /*000c*/ 	.byte	0x04, 0x11
        /*000e*/ 	.short	(.L_17 - .L_16)
	.align		4
.L_16:
        /*0010*/ 	.word	index@(_ZN7cutlass13device_kernelINS_4gemm6kernel13GemmUniversalIN4cute5tupleIJiiiiEEENS1_10collective13CollectiveMmaINS1_34MainloopSm90TmaGmmaWarpSpecializedILi3ENS5_IJNS4_1CILi1EEESB_SB_EEENS1_35KernelTmaWarpSpecializedCooperativeEEENS5_IJNSA_ILi128EEESF_SF_EEENS_10bfloat16_tENS5_IJlSB_lEEESH_NS5_IJSB_llEEENS4_8TiledMMAINS4_8MMA_AtomIJNS4_4SM904GMMA28MMA_64x128x16_F32BF16BF16_SSILNSN_5MajorE0ELSP_1ELNSN_7ScaleInE1ELSQ_1EEEEEENS4_6LayoutINS5_IJNSA_ILi2EEESB_SB_EEENS5_IJSB_NSA_ILi0EEESW_EEEEENS5_IJNS4_10UnderscoreESZ_SZ_EEEEENS4_13SM90_TMA_LOADENS4_14ComposedLayoutINS4_7SwizzleILi3ELi4ELi3EEENS4_18smem_ptr_flag_bitsILi16EEENST_INS5_IJNSA_ILi8EEENSA_ILi64EEEEEENS5_IJS19_SB_EEEEEEEvNS4_8identityES12_NS13_IS15_S17_NST_INS5_IJS19_S18_EEENS5_IJSB_S19_EEEEEEEvS1E_EENS_8epilogue10collective6detail29Sm90TmaWarpSpecializedAdapterINS1L_15DefaultEpilogueISH_SI_SI_NS1K_6thread17LinearCombinationISH_Li1EffLNS1P_9ScaleType4KindE0ELNS_15FloatRoundStyleE2ESH_EENS1_15EpilogueDefaultEEEEEvvEEEEvNT_6ParamsE)
        /*0014*/ 	.word	0x00000000


	//----- nvinfo : EIATTR_MIN_STACK_SIZE
	.align		4
.L_17:
        /*0018*/ 	.byte	0x04, 0x12
        /*001a*/ 	.short	(.L_19 - .L_18)
	.align		4
.L_18:
        /*001c*/ 	.word	index@(_ZN7cutlass13device_kernelINS_4gemm6kernel13GemmUniversalIN4cute5tupleIJiiiiEEENS1_10collective13CollectiveMmaINS1_34MainloopSm90TmaGmmaWarpSpecializedILi3ENS5_IJNS4_1CILi1EEESB_SB_EEENS1_35KernelTmaWarpSpecializedCooperativeEEENS5_IJNSA_ILi128EEESF_SF_EEENS_10bfloat16_tENS5_IJlSB_lEEESH_NS5_IJSB_llEEENS4_8TiledMMAINS4_8MMA_AtomIJNS4_4SM904GMMA28MMA_64x128x16_F32BF16BF16_SSILNSN_5MajorE0ELSP_1ELNSN_7ScaleInE1ELSQ_1EEEEEENS4_6LayoutINS5_IJNSA_ILi2EEESB_SB_EEENS5_IJSB_NSA_ILi0EEESW_EEEEENS5_IJNS4_10UnderscoreESZ_SZ_EEEEENS4_13SM90_TMA_LOADENS4_14ComposedLayoutINS4_7SwizzleILi3ELi4ELi3EEENS4_18smem_ptr_flag_bitsILi16EEENST_INS5_IJNSA_ILi8EEENSA_ILi64EEEEEENS5_IJS19_SB_EEEEEEEvNS4_8identityES12_NS13_IS15_S17_NST_INS5_IJS19_S18_EEENS5_IJSB_S19_EEEEEEEvS1E_EENS_8epilogue10collective6detail29Sm90TmaWarpSpecializedAdapterINS1L_15DefaultEpilogueISH_SI_SI_NS1K_6thread17LinearCombinationISH_Li1EffLNS1P_9ScaleType4KindE0ELNS_15FloatRoundStyleE2ESH_EENS1_15EpilogueDefaultEEEEEvvEEEEvNT_6ParamsE)
        /*0020*/ 	.word	0x00000000
.L_19:


//--------------------- .nv.compat                --------------------------
	.section	.nv.compat,"",@"SHT_CUDA_COMPAT_INFO"
	.align	4
        /*0000*/ 	.byte	0x02, 0x09, 0x01, 0x00, 0x02, 0x02, 0x04, 0x00, 0x02, 0x05, 0x05, 0x00, 0x03, 0x07, 0x01, 0x01
        /*0010*/ 	.byte	0x02, 0x03, 0x01, 0x00, 0x02, 0x06, 0x01, 0x00, 0x04, 0x0b, 0x08, 0x00, 0x00, 0x00, 0x00, 0x00
        /*0020*/ 	.byte	0x00, 0x00, 0x00, 0x00


//--------------------- .nv.info._ZN7cutlass13device_kernelINS_4gemm6kernel13GemmUniversalIN4cute5tupleIJiiiiEEENS1_10collective13CollectiveMmaINS1_34MainloopSm90TmaGmmaWarpSpecializedILi3ENS5_IJNS4_1CILi1EEESB_SB_EEENS1_35KernelTmaWarpSpecializedCooperativeEEENS5_IJNSA_ILi128EEESF_SF_EEENS_10bfloat16_tENS5_IJlSB_lEEESH_NS5_IJSB_llEEENS4_8TiledMMAINS4_8MMA_AtomIJNS4_4SM904GMMA28MMA_64x128x16_F32BF16BF16_SSILNSN_5MajorE0ELSP_1ELNSN_7ScaleInE1ELSQ_1EEEEEENS4_6LayoutINS5_IJNSA_ILi2EEESB_SB_EEENS5_IJSB_NSA_ILi0EEESW_EEEEENS5_IJNS4_10UnderscoreESZ_SZ_EEEEENS4_13SM90_TMA_LOADENS4_14ComposedLayoutINS4_7SwizzleILi3ELi4ELi3EEENS4_18smem_ptr_flag_bitsILi16EEENST_INS5_IJNSA_ILi8EEENSA_ILi64EEEEEENS5_IJS19_SB_EEEEEEEvNS4_8identityES12_NS13_IS15_S17_NST_INS5_IJS19_S18_EEENS5_IJSB_S19_EEEEEEEvS1E_EENS_8epilogue10collective6detail29Sm90TmaWarpSpecializedAdapterINS1L_15DefaultEpilogueISH_SI_SI_NS1K_6thread17LinearCombinationISH_Li1EffLNS1P_9ScaleType4KindE0ELNS_15FloatRoundStyleE2ESH_EENS1_15EpilogueDefaultEEEEEvvEEEEvNT_6ParamsE --------------------------
	.section	.nv.info._ZN7cutlass13device_kernelINS_4gemm6kernel13GemmUniversalIN4cute5tupleIJiiiiEEENS1_10collective13CollectiveMmaINS1_34MainloopSm90TmaGmmaWarpSpecializedILi3ENS5_IJNS4_1CILi1EEESB_SB_EEENS1_35KernelTmaWarpSpecializedCooperativeEEENS5_IJNSA_ILi128EEESF_SF_EEENS_10bfloat16_tENS5_IJlSB_lEEESH_NS5_IJSB_llEEENS4_8TiledMMAINS4_8MMA_AtomIJNS4_4SM904GMMA28MMA_64x128x16_F32BF16BF16_SSILNSN_5MajorE0ELSP_1ELNSN_7ScaleInE1ELSQ_1EEEEEENS4_6LayoutINS5_IJNSA_ILi2EEESB_SB_EEENS5_IJSB_NSA_ILi0EEESW_EEEEENS5_IJNS4_10UnderscoreESZ_SZ_EEEEENS4_13SM90_TMA_LOADENS4_14ComposedLayoutINS4_7SwizzleILi3ELi4ELi3EEENS4_18smem_ptr_flag_bitsILi16EEENST_INS5_IJNSA_ILi8EEENSA_ILi64EEEEEENS5_IJS19_SB_EEEEEEEvNS4_8identityES12_NS13_IS15_S17_NST_INS5_IJS19_S18_EEENS5_IJSB_S19_EEEEEEEvS1E_EENS_8epilogue10collective6detail29Sm90TmaWarpSpecializedAdapterINS1L_15DefaultEpilogueISH_SI_SI_NS1K_6thread17LinearCombinationISH_Li1EffLNS1P_9ScaleType4KindE0ELNS_15FloatRoundStyleE2ESH_EENS1_15EpilogueDefaultEEEEEvvEEEEvNT_6ParamsE,"",@"SHT_CUDA_INFO"
	.sectionflags	@""
	.align	4


	//----- nvinfo : EIATTR_CUDA_API_VERSION
	.align		4
        /*0000*/ 	.byte	0x04, 0x37
        /*0002*/ 	.short	(.L_21 - .L_20)
.L_20:
        /*0004*/ 	.word	0x00000082


	//----- nvinfo : EIATTR_KPARAM_INFO
	.align		4
.L_21:
        /*0008*/ 	.byte	0x04, 0x17
        /*000a*/ 	.short	(.L_23 - .L_22)
.L_22:
        /*000c*/ 	.word	0x00000000
        /*0010*/ 	.short	0x0000
        /*0012*/ 	.short	0x0070
        /*0014*/ 	.byte	0x00, 0xf0, 0x01, 0x10


	//----- nvinfo : EIATTR_SPARSE_MMA_MASK
	.align		4
.L_23:
        /*0018*/ 	.byte	0x03, 0x50
        /*001a*/ 	.short	0x0000


	//----- nvinfo : EIATTR_MAXREG_COUNT
	.align		4
        /*001c*/ 	.byte	0x03, 0x1b
        /*001e*/ 	.short	0x00a8


	//----- nvinfo : EIATTR_NUM_BARRIERS
	.align		4
        /*0020*/ 	.byte	0x02, 0x4c
        /*0022*/ 	.byte	0x01
	.zero		1


	//----- nvinfo : EIATTR_EXTERNS
	.align		4
        /*0024*/ 	.byte	0x04, 0x0f
        /*0026*/ 	.short	(.L_25 - .L_24)


	//   ....[0]....
	.align		4
.L_24:
        /*0028*/ 	.word	index@(__assertfail)


	//----- nvinfo : EIATTR_MERCURY_ISA_VERSION
	.align		4
.L_25:
        /*002c*/ 	.byte	0x03, 0x5f
        /*002e*/ 	.short	0x0101


	//----- nvinfo : EIATTR_INT_WARP_WIDE_INSTR_OFFSETS
	.align		4
        /*0030*/ 	.byte	0x04, 0x31
        /*0032*/ 	.short	(.L_27 - .L_26)


	//   ....[0]....
.L_26:
        /*0034*/ 	.word	0x000003d0


	//   ....[1]....
        /*0038*/ 	.word	0x000003e0


	//   ....[2]....
        /*003c*/ 	.word	0x000004a0


	//----- nvinfo : EIATTR_COOP_GROUP_MASK_REGIDS
	.align		4
.L_27:
        /*0040*/ 	.byte	0x04, 0x29
        /*0042*/ 	.short	(.L_29 - .L_28)


	//   ....[0]....
.L_28:
        /*0044*/ 	.word	0xffffffff


	//   ....[1]....
        /*0048*/ 	.word	0xffffffff


	//   ....[2]....
        /*004c*/ 	.word	0xffffffff


	//   ....[3]....
        /*0050*/ 	.word	0xffffffff


	//   ....[4]....
        /*0054*/ 	.word	0xffffffff


	//----- nvinfo : EIATTR_COOP_GROUP_INSTR_OFFSETS
	.align		4
.L_29:
        /*0058*/ 	.byte	0x04, 0x28
        /*005a*/ 	.short	(.L_31 - .L_30)


	//   ....[0]....
.L_30:
        /*005c*/ 	.word	0x00000060


	//   ....[1]....
        /*0060*/ 	.word	0x00000070


	//   ....[2]....
        /*0064*/ 	.word	0x00000130


	//   ....[3]....
        /*0068*/ 	.word	0x000002a0


	//   ....[4]....
        /*006c*/ 	.word	0x000011a0


	//----- nvinfo : EIATTR_REG_RECONFIG
	.align		4
.L_31:
        /*0070*/ 	.byte	0x01, 0x54
	.zero		2


	//----- nvinfo : EIATTR_SYSCALL_OFFSETS
	.align		4
        /*0074*/ 	.byte	0x04, 0x46
        /*0076*/ 	.short	(.L_33 - .L_32)


	//   ....[0]....
.L_32:
        /*0078*/ 	.word	0x00001390


	//----- nvinfo : EIATTR_MBARRIER_INSTR_OFFSETS
	.align		4
.L_33:
        /*007c*/ 	.byte	0x04, 0x39
        /*007e*/ 	.short	(.L_35 - .L_34)


	//   ....[0]....
.L_34:
        /*0080*/ 	.word	0x00000230
        /*0084*/ 	.word	0x000000ff
        /*0088*/ 	.word	0x00000000
        /*008c*/ 	.short	0x0100
        /*008e*/ 	.byte	0x08
	.zero		1


	//   ....[1]....
        /*0090*/ 	.word	0x00000240
        /*0094*/ 	.word	0x000000ff
        /*0098*/ 	.word	0x00000018
        /*009c*/ 	.short	0x0100
        /*009e*/ 	.byte	0x08
	.zero		1


	//   ....[2]....
        /*00a0*/ 	.word	0x00000250
        /*00a4*/ 	.word	0x000000ff
        /*00a8*/ 	.word	0x00000008
        /*00ac*/ 	.short	0x0100
        /*00ae*/ 	.byte	0x08
	.zero		1


	//   ....[3]....
        /*00b0*/ 	.word	0x00000260
        /*00b4*/ 	.word	0x000000ff
        /*00b8*/ 	.word	0x00000020
        /*00bc*/ 	.short	0x0100
        /*00be*/ 	.byte	0x08
	.zero		1


	//   ....[4]....
        /*00c0*/ 	.word	0x00000270
        /*00c4*/ 	.word	0x000000ff
        /*00c8*/ 	.word	0x00000010
        /*00cc*/ 	.short	0x0100
        /*00ce*/ 	.byte	0x08
	.zero		1


	//   ....[5]....
        /*00d0*/ 	.word	0x00000280
        /*00d4*/ 	.word	0x000000ff
        /*00d8*/ 	.word	0x00000028
        /*00dc*/ 	.short	0x0100
        /*00de*/ 	.byte	0x08
	.zero		1


	//   ....[6]....
        /*00e0*/ 	.word	0x00000520
        /*00e4*/ 	.word	0x000000ff
        /*00e8*/ 	.word	0x00000040
        /*00ec*/ 	.short	0x0100
        /*00ee*/ 	.byte	0x08
	.zero		1


	//   ....[7]....
        /*00f0*/ 	.word	0x000005a0
        /*00f4*/ 	.word	0x000000ff
        /*00f8*/ 	.word	0x00000048
        /*00fc*/ 	.short	0x0100
        /*00fe*/ 	.byte	0x08
	.zero		1


	//   ....[8]....
        /*0100*/ 	.word	0x00001410
        /*0104*/ 	.word	0x00000003
        /*0108*/ 	.word	0x00000000
        /*010c*/ 	.short	0x010a
        /*010e*/ 	.byte	0x3f
	.zero		1


	//   ....[9]....
        /*0110*/ 	.word	0x00001470
        /*0114*/ 	.word	0x00000003
        /*0118*/ 	.word	0x00000000
        /*011c*/ 	.short	0x010a
        /*011e*/ 	.byte	0x3f
	.zero		1


	//   ....[10]....
        /*0120*/ 	.word	0x00001980
        /*0124*/ 	.word	0x000000ff
        /*0128*/ 	.word	0x00000000
        /*012c*/ 	.short	0x010a
        /*012e*/ 	.byte	0x08
	.zero		1


	//   ....[11]....
        /*0130*/ 	.word	0x000019c0
        /*0134*/ 	.word	0x000000ff
        /*0138*/ 	.word	0x00000000
        /*013c*/ 	.short	0x010a
        /*013e*/ 	.byte	0x08
	.zero		1


	//   ....[12]....
        /*0140*/ 	.word	0x00001de0
        /*0144*/ 	.word	0x000000ff
        /*0148*/ 	.word	0x00000000
        /*014c*/ 	.short	0x0101
        /*014e*/ 	.byte	0x07
	.zero		1


	//   ....[13]....
        /*0150*/ 	.word	0x00001fc0
        /*0154*/ 	.word	0x000000ff
        /*0158*/ 	.word	0x00000000
        /*015c*/ 	.short	0x0101
        /*015e*/ 	.byte	0x06
	.zero		1


	//   ....[14]....
        /*0160*/ 	.word	0x000071a0
        /*0164*/ 	.word	0x0000000e
        /*0168*/ 	.word	0x00000018
        /*016c*/ 	.short	0x010a
        /*016e*/ 	.byte	0x3f
	.zero		1


	//   ....[15]....
        /*0170*/ 	.word	0x000075c0
        /*0174*/ 	.word	0x00000006
        /*0178*/ 	.word	0x00000048
        /*017c*/ 	.short	0x0101
        /*017e*/ 	.byte	0x3f
	.zero		1


	//   ....[16]....
        /*0180*/ 	.word	0x00007ce0
        /*0184*/ 	.word	0x00000007
        /*0188*/ 	.word	0x00000000
        /*018c*/ 	.short	0x010a
        /*018e*/ 	.byte	0x3f
	.zero		1


	//   ....[17]....
        /*0190*/ 	.word	0x00007d60
        /*0194*/ 	.word	0x00000009
        /*0198*/ 	.word	0x00000000
        /*019c*/ 	.short	0x010a
        /*019e*/ 	.byte	0x3f
	.zero		1


	//   ....[18]....
        /*01a0*/ 	.word	0x00007df0
        /*01a4*/ 	.word	0x00000003
        /*01a8*/ 	.word	0x00000000
        /*01ac*/ 	.short	0x010a
        /*01ae*/ 	.byte	0x3f
	.zero		1


	//   ....[19]....
        /*01b0*/ 	.word	0x00007e50
        /*01b4*/ 	.word	0x00000003
        /*01b8*/ 	.word	0x00000000
        /*01bc*/ 	.short	0x010a
        /*01be*/ 	.byte	0x3f
	.zero		1


	//   ....[20]....
        /*01c0*/ 	.word	0x00007eb0
        /*01c4*/ 	.word	0x00000004
        /*01c8*/ 	.word	0x00000000
        /*01cc*/ 	.short	0x010a
        /*01ce*/ 	.byte	0x3f
	.zero		1


	//   ....[21]....
        /*01d0*/ 	.word	0x00007f80
        /*01d4*/ 	.word	0x0000000e
        /*01d8*/ 	.word	0x00000018
        /*01dc*/ 	.short	0x010a
        /*01de*/ 	.byte	0x3f
	.zero		1


	//   ....[22]....
        /*01e0*/ 	.word	0x00008050
        /*01e4*/ 	.word	0x00000007
        /*01e8*/ 	.word	0x00000000
        /*01ec*/ 	.short	0x010a
        /*01ee*/ 	.byte	0x3f
	.zero		1


	//   ....[23]....
        /*01f0*/ 	.word	0x000080a0
        /*01f4*/ 	.word	0x00000009
        /*01f8*/ 	.word	0x00000000
        /*01fc*/ 	.short	0x010a
        /*01fe*/ 	.byte	0x3f
	.zero		1


	//----- nvinfo : EIATTR_NUM_MBARRIERS
	.align		4
.L_35:
        /*0200*/ 	.byte	0x03, 0x38
        /*0202*/ 	.short	0x0008


	//----- nvinfo : EIATTR_EXIT_INSTR_OFFSETS
	.align		4
        /*0204*/ 	.byte	0x04, 0x1c
        /*0206*/ 	.short	(.L_37 - .L_36)


	//   ....[0]....
.L_36:
        /*0208*/ 	.word	0x00000640


	//   ....[1]....
        /*020c*/ 	.word	0x00000f00


	//   ....[2]....
        /*0210*/ 	.word	0x00006860


	//   ....[3]....
        /*0214*/ 	.word	0x00006e90


	//   ....[4]....
        /*0218*/ 	.word	0x00007e40


	//----- nvinfo : EIATTR_MAX_THREADS
	.align		4
.L_37:
        /*021c*/ 	.byte	0x04, 0x05
        /*021e*/ 	.short	(.L_39 - .L_38)
.L_38:
        /*0220*/ 	.word	0x00000180
        /*0224*/ 	.word	0x00000001
        /*0228*/ 	.word	0x00000001


	//----- nvinfo : EIATTR_CRS_STACK_SIZE
	.align		4
.L_39:
        /*022c*/ 	.byte	0x04, 0x1e
        /*022e*/ 	.short	(.L_41 - .L_40)
.L_40:
        /*0230*/ 	.word	0x00000000


	//----- nvinfo : EIATTR_CBANK_PARAM_SIZE
	.align		4
.L_41:
        /*0234*/ 	.byte	0x03, 0x19
        /*0236*/ 	.short	0x0470


	//----- nvinfo : EIATTR_PARAM_CBANK
	.align		4
        /*0238*/ 	.byte	0x04, 0x0a
        /*023a*/ 	.short	(.L_43 - .L_42)
	.align		4
.L_42:
        /*023c*/ 	.word	index@(.nv.constant0._ZN7cutlass13device_kernelINS_4gemm6kernel13GemmUniversalIN4cute5tupleIJiiiiEEENS1_10collective13CollectiveMmaINS1_34MainloopSm90TmaGmmaWarpSpecializedILi3ENS5_IJNS4_1CILi1EEESB_SB_EEENS1_35KernelTmaWarpSpecializedCooperativeEEENS5_IJNSA_ILi128EEESF_SF_EEENS_10bfloat16_tENS5_IJlSB_lEEESH_NS5_IJSB_llEEENS4_8TiledMMAINS4_8MMA_AtomIJNS4_4SM904GMMA28MMA_64x128x16_F32BF16BF16_SSILNSN_5MajorE0ELSP_1ELNSN_7ScaleInE1ELSQ_1EEEEEENS4_6LayoutINS5_IJNSA_ILi2EEESB_SB_EEENS5_IJSB_NSA_ILi0EEESW_EEEEENS5_IJNS4_10UnderscoreESZ_SZ_EEEEENS4_13SM90_TMA_LOADENS4_14ComposedLayoutINS4_7SwizzleILi3ELi4ELi3EEENS4_18smem_ptr_flag_bitsILi16EEENST_INS5_IJNSA_ILi8EEENSA_ILi64EEEEEENS5_IJS19_SB_EEEEEEEvNS4_8identityES12_NS13_IS15_S17_NST_INS5_IJS19_S18_EEENS5_IJSB_S19_EEEEEEEvS1E_EENS_8epilogue10collective6detail29Sm90TmaWarpSpecializedAdapterINS1L_15DefaultEpilogueISH_SI_SI_NS1K_6thread17LinearCombinationISH_Li1EffLNS1P_9ScaleType4KindE0ELNS_15FloatRoundStyleE2ESH_EENS1_15EpilogueDefaultEEEEEvvEEEEvNT_6ParamsE)
        /*0240*/ 	.short	0x0210
        /*0242*/ 	.short	0x0470


	//----- nvinfo : EIATTR_SW_WAR
	.align		4
.L_43:
        /*0244*/ 	.byte	0x04, 0x36
        /*0246*/ 	.short	(.L_45 - .L_44)
.L_44:
        /*0248*/ 	.word	0x00000008
.L_45:


//--------------------- .nv.callgraph             --------------------------
	.section	.nv.callgraph,"",@"SHT_CUDA_CALLGRAPH"
	.align	4
	.sectionentsize	8
	.align		4
        /*0000*/ 	.word	0x00000000
	.align		4
        /*0004*/ 	.word	0xffffffff
	.align		4
        /*0008*/ 	.word	index@(_ZN7cutlass13device_kernelINS_4gemm6kernel13GemmUniversalIN4cute5tupleIJiiiiEEENS1_10collective13CollectiveMmaINS1_34MainloopSm90TmaGmmaWarpSpecializedILi3ENS5_IJNS4_1CILi1EEESB_SB_EEENS1_35KernelTmaWarpSpecializedCooperativeEEENS5_IJNSA_ILi128EEESF_SF_EEENS_10bfloat16_tENS5_IJlSB_lEEESH_NS5_IJSB_llEEENS4_8TiledMMAINS4_8MMA_AtomIJNS4_4SM904GMMA28MMA_64x128x16_F32BF16BF16_SSILNSN_5MajorE0ELSP_1ELNSN_7ScaleInE1ELSQ_1EEEEEENS4_6LayoutINS5_IJNSA_ILi2EEESB_SB_EEENS5_IJSB_NSA_ILi0EEESW_EEEEENS5_IJNS4_10UnderscoreESZ_SZ_EEEEENS4_13SM90_TMA_LOADENS4_14ComposedLayoutINS4_7SwizzleILi3ELi4ELi3EEENS4_18smem_ptr_flag_bitsILi16EEENST_INS5_IJNSA_ILi8EEENSA_ILi64EEEEEENS5_IJS19_SB_EEEEEEEvNS4_8identityES12_NS13_IS15_S17_NST_INS5_IJS19_S18_EEENS5_IJSB_S19_EEEEEEEvS1E_EENS_8epilogue10collective6detail29Sm90TmaWarpSpecializedAdapterINS1L_15DefaultEpilogueISH_SI_SI_NS1K_6thread17LinearCombinationISH_Li1EffLNS1P_9ScaleType4KindE0ELNS_15FloatRoundStyleE2ESH_EENS1_15EpilogueDefaultEEEEEvvEEEEvNT_6ParamsE)
	.align		4
        /*000c*/ 	.word	index@(__assertfail)
	.align		4
        /*0010*/ 	.word	0x00000000
	.align		4
        /*0014*/ 	.word	0xfffffffe
	.align		4
        /*0018*/ 	.word	0x00000000
	.align		4
        /*001c*/ 	.word	0xfffffffd
	.align		4
        /*0020*/ 	.word	0x00000000
	.align		4
        /*0024*/ 	.word	0xfffffffc


//--------------------- .nv.constant4             --------------------------
	.section	.nv.constant4,"a",@progbits
	.align	8
	.align		8
.nv.constant4:
        /*0000*/ 	.dword	__assertfail
	.align		8
        /*0008*/ 	.dword	__unnamed_1
	.align		8
        /*0010*/ 	.dword	_ZN40_INTERNAL_1da215cc_4_k_cu_32569453_242094cuda3std3__45__cpo5beginE
	.align		8
        /*0018*/ 	.dword	_ZN40_INTERNAL_1da215cc_4_k_cu_32569453_242094cuda3std3__45__cpo3endE
	.align		8
        /*0020*/ 	.dword	_ZN40_INTERNAL_1da215cc_4_k_cu_32569453_242094cuda3std3__45__cpo6cbeginE
	.align		8
        /*0028*/ 	.dword	_ZN40_INTERNAL_1da215cc_4_k_cu_32569453_242094cuda3std3__45__cpo4cendE
	.align		8
        /*0030*/ 	.dword	_ZN40_INTERNAL_1da215cc_4_k_cu_32569453_242094cuda3std3__442_GLOBAL__N__1da215cc_4_k_cu_32569453_242096ignoreE
	.align		8
        /*0038*/ 	.dword	_ZN40_INTERNAL_1da215cc_4_k_cu_32569453_242094cuda3std3__419piecewise_constructE
	.align		8
        /*0040*/ 	.dword	_ZN40_INTERNAL_1da215cc_4_k_cu_32569453_242094cuda3std3__48in_placeE
	.align		8
        /*0048*/ 	.dword	_ZN40_INTERNAL_1da215cc_4_k_cu_32569453_242094cuda3std6ranges3__45__cpo4swapE
	.align		8
        /*0050*/ 	.dword	_ZN40_INTERNAL_1da215cc_4_k_cu_32569453_242094cuda3std6ranges3__45__cpo9iter_moveE
	.align		8
        /*0058*/ 	.dword	_ZN40_INTERNAL_1da215cc_4_k_cu_32569453_242094cute7productE
	.align		8
        /*0060*/ 	.dword	_ZN40_INTERNAL_1da215cc_4_k_cu_32569453_242094cute1_E
	.align		8
        /*0068*/ 	.dword	$str$22
	.align		8
        /*0070*/ 	.dword	$str$23


//--------------------- .text._ZN7cutlass13device_kernelINS_4gemm6kernel13GemmUniversalIN4cute5tupleIJiiiiEEENS1_10collective13CollectiveMmaINS1_34MainloopSm90TmaGmmaWarpSpecializedILi3ENS5_IJNS4_1CILi1EEESB_SB_EEENS1_35KernelTmaWarpSpecializedCooperativeEEENS5_IJNSA_ILi128EEESF_SF_EEENS_10bfloat16_tENS5_IJlSB_lEEESH_NS5_IJSB_llEEENS4_8TiledMMAINS4_8MMA_AtomIJNS4_4SM904GMMA28MMA_64x128x16_F32BF16BF16_SSILNSN_5MajorE0ELSP_1ELNSN_7ScaleInE1ELSQ_1EEEEEENS4_6LayoutINS5_IJNSA_ILi2EEESB_SB_EEENS5_IJSB_NSA_ILi0EEESW_EEEEENS5_IJNS4_10UnderscoreESZ_SZ_EEEEENS4_13SM90_TMA_LOADENS4_14ComposedLayoutINS4_7SwizzleILi3ELi4ELi3EEENS4_18smem_ptr_flag_bitsILi16EEENST_INS5_IJNSA_ILi8EEENSA_ILi64EEEEEENS5_IJS19_SB_EEEEEEEvNS4_8identityES12_NS13_IS15_S17_NST_INS5_IJS19_S18_EEENS5_IJSB_S19_EEEEEEEvS1E_EENS_8epilogue10collective6detail29Sm90TmaWarpSpecializedAdapterINS1L_15DefaultEpilogueISH_SI_SI_NS1K_6thread17LinearCombinationISH_Li1EffLNS1P_9ScaleType4KindE0ELNS_15FloatRoundStyleE2ESH_EENS1_15EpilogueDefaultEEEEEvvEEEEvNT_6ParamsE --------------------------
	.section	.text._ZN7cutlass13device_kernelINS_4gemm6kernel13GemmUniversalIN4cute5tupleIJiiiiEEENS1_10collective13CollectiveMmaINS1_34MainloopSm90TmaGmmaWarpSpecializedILi3ENS5_IJNS4_1CILi1EEESB_SB_EEENS1_35KernelTmaWarpSpecializedCooperativeEEENS5_IJNSA_ILi128EEESF_SF_EEENS_10bfloat16_tENS5_IJlSB_lEEESH_NS5_IJSB_llEEENS4_8TiledMMAINS4_8MMA_AtomIJNS4_4SM904GMMA28MMA_64x128x16_F32BF16BF16_SSILNSN_5MajorE0ELSP_1ELNSN_7ScaleInE1ELSQ_1EEEEEENS4_6LayoutINS5_IJNSA_ILi2EEESB_SB_EEENS5_IJSB_NSA_ILi0EEESW_EEEEENS5_IJNS4_10UnderscoreESZ_SZ_EEEEENS4_13SM90_TMA_LOADENS4_14ComposedLayoutINS4_7SwizzleILi3ELi4ELi3EEENS4_18smem_ptr_flag_bitsILi16EEENST_INS5_IJNSA_ILi8EEENSA_ILi64EEEEEENS5_IJS19_SB_EEEEEEEvNS4_8identityES12_NS13_IS15_S17_NST_INS5_IJS19_S18_EEENS5_IJSB_S19_EEEEEEEvS1E_EENS_8epilogue10collective6detail29Sm90TmaWarpSpecializedAdapterINS1L_15DefaultEpilogueISH_SI_SI_NS1K_6thread17LinearCombinationISH_Li1EffLNS1P_9ScaleType4KindE0ELNS_15FloatRoundStyleE2ESH_EENS1_15EpilogueDefaultEEEEEvvEEEEvNT_6ParamsE,"ax",@progbits
	.align	128
.text._ZN7cutlass13device_kernelINS_4gemm6kernel13GemmUniversalIN4cute5tupleIJiiiiEEENS1_10collective13CollectiveMmaINS1_34MainloopSm90TmaGmmaWarpSpecializedILi3ENS5_IJNS4_1CILi1EEESB_SB_EEENS1_35KernelTmaWarpSpecializedCooperativeEEENS5_IJNSA_ILi128EEESF_SF_EEENS_10bfloat16_tENS5_IJlSB_lEEESH_NS5_IJSB_llEEENS4_8TiledMMAINS4_8MMA_AtomIJNS4_4SM904GMMA28MMA_64x128x16_F32BF16BF16_SSILNSN_5MajorE0ELSP_1ELNSN_7ScaleInE1ELSQ_1EEEEEENS4_6LayoutINS5_IJNSA_ILi2EEESB_SB_EEENS5_IJSB_NSA_ILi0EEESW_EEEEENS5_IJNS4_10UnderscoreESZ_SZ_EEEEENS4_13SM90_TMA_LOADENS4_14ComposedLayoutINS4_7SwizzleILi3ELi4ELi3EEENS4_18smem_ptr_flag_bitsILi16EEENST_INS5_IJNSA_ILi8EEENSA_ILi64EEEEEENS5_IJS19_SB_EEEEEEEvNS4_8identityES12_NS13_IS15_S17_NST_INS5_IJS19_S18_EEENS5_IJSB_S19_EEEEEEEvS1E_EENS_8epilogue10collective6detail29Sm90TmaWarpSpecializedAdapterINS1L_15DefaultEpilogueISH_SI_SI_NS1K_6thread17LinearCombinationISH_Li1EffLNS1P_9ScaleType4KindE0ELNS_15FloatRoundStyleE2ESH_EENS1_15EpilogueDefaultEEEEEvvEEEEvNT_6ParamsE:
        .type           _ZN7cutlass13device_kernelINS_4gemm6kernel13GemmUniversalIN4cute5tupleIJiiiiEEENS1_10collective13CollectiveMmaINS1_34MainloopSm90TmaGmmaWarpSpecializedILi3ENS5_IJNS4_1CILi1EEESB_SB_EEENS1_35KernelTmaWarpSpecializedCooperativeEEENS5_IJNSA_ILi128EEESF_SF_EEENS_10bfloat16_tENS5_IJlSB_lEEESH_NS5_IJSB_llEEENS4_8TiledMMAINS4_8MMA_AtomIJNS4_4SM904GMMA28MMA_64x128x16_F32BF16BF16_SSILNSN_5MajorE0ELSP_1ELNSN_7ScaleInE1ELSQ_1EEEEEENS4_6LayoutINS5_IJNSA_ILi2EEESB_SB_EEENS5_IJSB_NSA_ILi0EEESW_EEEEENS5_IJNS4_10UnderscoreESZ_SZ_EEEEENS4_13SM90_TMA_LOADENS4_14ComposedLayoutINS4_7SwizzleILi3ELi4ELi3EEENS4_18smem_ptr_flag_bitsILi16EEENST_INS5_IJNSA_ILi8EEENSA_ILi64EEEEEENS5_IJS19_SB_EEEEEEEvNS4_8identityES12_NS13_IS15_S17_NST_INS5_IJS19_S18_EEENS5_IJSB_S19_EEEEEEEvS1E_EENS_8epilogue10collective6detail29Sm90TmaWarpSpecializedAdapterINS1L_15DefaultEpilogueISH_SI_SI_NS1K_6thread17LinearCombinationISH_Li1EffLNS1P_9ScaleType4KindE0ELNS_15FloatRoundStyleE2ESH_EENS1_15EpilogueDefaultEEEEEvvEEEEvNT_6ParamsE,@function
        .size           _ZN7cutlass13device_kernelINS_4gemm6kernel13GemmUniversalIN4cute5tupleIJiiiiEEENS1_10collective13CollectiveMmaINS1_34MainloopSm90TmaGmmaWarpSpecializedILi3ENS5_IJNS4_1CILi1EEESB_SB_EEENS1_35KernelTmaWarpSpecializedCooperativeEEENS5_IJNSA_ILi128EEESF_SF_EEENS_10bfloat16_tENS5_IJlSB_lEEESH_NS5_IJSB_llEEENS4_8TiledMMAINS4_8MMA_AtomIJNS4_4SM904GMMA28MMA_64x128x16_F32BF16BF16_SSILNSN_5MajorE0ELSP_1ELNSN_7ScaleInE1ELSQ_1EEEEEENS4_6LayoutINS5_IJNSA_ILi2EEESB_SB_EEENS5_IJSB_NSA_ILi0EEESW_EEEEENS5_IJNS4_10UnderscoreESZ_SZ_EEEEENS4_13SM90_TMA_LOADENS4_14ComposedLayoutINS4_7SwizzleILi3ELi4ELi3EEENS4_18smem_ptr_flag_bitsILi16EEENST_INS5_IJNSA_ILi8EEENSA_ILi64EEEEEENS5_IJS19_SB_EEEEEEEvNS4_8identityES12_NS13_IS15_S17_NST_INS5_IJS19_S18_EEENS5_IJSB_S19_EEEEEEEvS1E_EENS_8epilogue10collective6detail29Sm90TmaWarpSpecializedAdapterINS1L_15DefaultEpilogueISH_SI_SI_NS1K_6thread17LinearCombinationISH_Li1EffLNS1P_9ScaleType4KindE0ELNS_15FloatRoundStyleE2ESH_EENS1_15EpilogueDefaultEEEEEvvEEEEvNT_6ParamsE,(.L_x_192 - _ZN7cutlass13device_kernelINS_4gemm6kernel13GemmUniversalIN4cute5tupleIJiiiiEEENS1_10collective13CollectiveMmaINS1_34MainloopSm90TmaGmmaWarpSpecializedILi3ENS5_IJNS4_1CILi1EEESB_SB_EEENS1_35KernelTmaWarpSpecializedCooperativeEEENS5_IJNSA_ILi128EEESF_SF_EEENS_10bfloat16_tENS5_IJlSB_lEEESH_NS5_IJSB_llEEENS4_8TiledMMAINS4_8MMA_AtomIJNS4_4SM904GMMA28MMA_64x128x16_F32BF16BF16_SSILNSN_5MajorE0ELSP_1ELNSN_7ScaleInE1ELSQ_1EEEEEENS4_6LayoutINS5_IJNSA_ILi2EEESB_SB_EEENS5_IJSB_NSA_ILi0EEESW_EEEEENS5_IJNS4_10UnderscoreESZ_SZ_EEEEENS4_13SM90_TMA_LOADENS4_14ComposedLayoutINS4_7SwizzleILi3ELi4ELi3EEENS4_18smem_ptr_flag_bitsILi16EEENST_INS5_IJNSA_ILi8EEENSA_ILi64EEEEEENS5_IJS19_SB_EEEEEEEvNS4_8identityES12_NS13_IS15_S17_NST_INS5_IJS19_S18_EEENS5_IJSB_S19_EEEEEEEvS1E_EENS_8epilogue10collective6detail29Sm90TmaWarpSpecializedAdapterINS1L_15DefaultEpilogueISH_SI_SI_NS1K_6thread17LinearCombinationISH_Li1EffLNS1P_9ScaleType4KindE0ELNS_15FloatRoundStyleE2ESH_EENS1_15EpilogueDefaultEEEEEvvEEEEvNT_6ParamsE)
        .other          _ZN7cutlass13device_kernelINS_4gemm6kernel13GemmUniversalIN4cute5tupleIJiiiiEEENS1_10collective13CollectiveMmaINS1_34MainloopSm90TmaGmmaWarpSpecializedILi3ENS5_IJNS4_1CILi1EEESB_SB_EEENS1_35KernelTmaWarpSpecializedCooperativeEEENS5_IJNSA_ILi128EEESF_SF_EEENS_10bfloat16_tENS5_IJlSB_lEEESH_NS5_IJSB_llEEENS4_8TiledMMAINS4_8MMA_AtomIJNS4_4SM904GMMA28MMA_64x128x16_F32BF16BF16_SSILNSN_5MajorE0ELSP_1ELNSN_7ScaleInE1ELSQ_1EEEEEENS4_6LayoutINS5_IJNSA_ILi2EEESB_SB_EEENS5_IJSB_NSA_ILi0EEESW_EEEEENS5_IJNS4_10UnderscoreESZ_SZ_EEEEENS4_13SM90_TMA_LOADENS4_14ComposedLayoutINS4_7SwizzleILi3ELi4ELi3EEENS4_18smem_ptr_flag_bitsILi16EEENST_INS5_IJNSA_ILi8EEENSA_ILi64EEEEEENS5_IJS19_SB_EEEEEEEvNS4_8identityES12_NS13_IS15_S17_NST_INS5_IJS19_S18_EEENS5_IJSB_S19_EEEEEEEvS1E_EENS_8epilogue10collective6detail29Sm90TmaWarpSpecializedAdapterINS1L_15DefaultEpilogueISH_SI_SI_NS1K_6thread17LinearCombinationISH_Li1EffLNS1P_9ScaleType4KindE0ELNS_15FloatRoundStyleE2ESH_EENS1_15EpilogueDefaultEEEEEvvEEEEvNT_6ParamsE,@"STO_CUDA_ENTRY STV_DEFAULT"
_ZN7cutlass13device_kernelINS_4gemm6kernel13GemmUniversalIN4cute5tupleIJiiiiEEENS1_10collective13CollectiveMmaINS1_34MainloopSm90TmaGmmaWarpSpecializedILi3ENS5_IJNS4_1CILi1EEESB_SB_EEENS1_35KernelTmaWarpSpecializedCooperativeEEENS5_IJNSA_ILi128EEESF_SF_EEENS_10bfloat16_tENS5_IJlSB_lEEESH_NS5_IJSB_llEEENS4_8TiledMMAINS4_8MMA_AtomIJNS4_4SM904GMMA28MMA_64x128x16_F32BF16BF16_SSILNSN_5MajorE0ELSP_1ELNSN_7ScaleInE1ELSQ_1EEEEEENS4_6LayoutINS5_IJNSA_ILi2EEESB_SB_EEENS5_IJSB_NSA_ILi0EEESW_EEEEENS5_IJNS4_10UnderscoreESZ_SZ_EEEEENS4_13SM90_TMA_LOADENS4_14ComposedLayoutINS4_7SwizzleILi3ELi4ELi3EEENS4_18smem_ptr_flag_bitsILi16EEENST_INS5_IJNSA_ILi8EEENSA_ILi64EEEEEENS5_IJS19_SB_EEEEEEEvNS4_8identityES12_NS13_IS15_S17_NST_INS5_IJS19_S18_EEENS5_IJSB_S19_EEEEEEEvS1E_EENS_8epilogue10collective6detail29Sm90TmaWarpSpecializedAdapterINS1L_15DefaultEpilogueISH_SI_SI_NS1K_6thread17LinearCombinationISH_Li1EffLNS1P_9ScaleType4KindE0ELNS_15FloatRoundStyleE2ESH_EENS1_15EpilogueDefaultEEEEEvvEEEEvNT_6ParamsE:
[----:B------:R-:W0:Y:S01]  /*0000*/  LDC R1, c[0x0][0x28] ;  /* 0x00000a00ff017b82 */ /* 0x000e220000000800 */
[----:B------:R-:W1:Y:S01]  /*0010*/  S2R R3, SR_TID.X ;  /* 0x0000000000037919 */ /* 0x000e620000002100 */
[----:B------:R-:W-:Y:S01]  /*0020*/  ELECT P0, URZ, PT ;  /* 0x00000000003f782f */ /* 0x000fe20003800000 */
[----:B------:R-:W-:Y:S01]  /*0030*/  BSSY B0, `(.L_x_0) ;  /* 0x000000f000007945 */ /* 0x000fe20003800000 */
[--C-:B-1----:R-:W-:Y:S02]  /*0040*/  SHF.R.U32.HI R0, RZ, 0x5, R3.reuse ;  /* 0x00000005ff007819 */ /* 0x102fe40000011603 */
[----:B------:R-:W-:-:S03]  /*0050*/  SHF.R.U32.HI R14, RZ, 0x7, R3 ;  /* 0x00000007ff0e7819 */ /* 0x000fc60000011603 */
[----:B------:R-:W1:Y:S04]  /*0060*/  SHFL.IDX PT, R4, R0, RZ, 0x1f ;  /* 0x00001fff00047589 */ /* 0x000e6800000e0000 */
[----:B------:R2:W3:Y:S01]  /*0070*/  SHFL.IDX PT, R10, R14, RZ, 0x1f ;  /* 0x00001fff0e0a7589 */ /* 0x0004e200000e0000 */
[----:B-1----:R-:W-:-:S13]  /*0080*/  ISETP.NE.OR P0, PT, R4, RZ, !P0 ;  /* 0x000000ff0400720c */ /* 0x002fda0004705670 */
[----:B0-23--:R-:W-:Y:S05]  /*0090*/  @P0 BRA `(.L_x_1) ;  /* 0x0000000000200947 */ /* 0x00dfea0003800000 */
[----:B------:R-:W-:Y:S02]  /*00a0*/  ULDC.64 UR4, c[0x0][0x198] ;  /* 0x0000660000047ab9 */ /* 0x000fe40000000a00 */
[----:B------:R-:W-:Y:S02]  /*00b0*/  UIADD3 UR6, UP0, UR4, 0xf0, URZ ;  /* 0x000000f004067890 */ /* 0x000fe4000ff1e03f */
[----:B------:R-:W-:Y:S02]  /*00c0*/  UIADD3 UR4, UP1, UR4, 0x1f0, URZ ;  /* 0x000001f004047890 */ /* 0x000fe4000ff3e03f */
[----:B------:R-:W-:Y:S02]  /*00d0*/  UIADD3.X UR7, URZ, UR5, URZ, UP0, !UPT ;  /* 0x000000053f077290 */ /* 0x000fe400087fe43f */
[----:B------:R-:W-:-:S07]  /*00e0*/  UIADD3.X UR5, URZ, UR5, URZ, UP1, !UPT ;  /* 0x000000053f057290 */ /* 0x000fce0008ffe43f */
[----:B------:R0:W-:Y:S02]  /*00f0*/  UTMACCTL.PF [UR6] ;  /* 0x00000000060079b9 */ /* 0x0001e40008040000 */
[----:B------:R0:W-:Y:S02]  /*0100*/  UTMACCTL.PF [UR4] ;  /* 0x00000000040079b9 */ /* 0x0001e40008040000 */
[----:B0-----:R-:W-:Y:S01]  /*0110*/  NOP ;  /* 0x0000000000007918 */ /* 0x001fe20000000000 */
.L_x_1:
[----:B------:R-:W-:Y:S05]  /*0120*/  BSYNC B0 ;  /* 0x0000000000007941 */ /* 0x000fea0003800000 */
.L_x_0:
[----:B------:R-:W0:Y:S02]  /*0130*/  SHFL.IDX PT, R2, R0, RZ, 0x1f ;  /* 0x00001fff00027589 */ /* 0x000e2400000e0000 */
[----:B0-----:R-:W-:-:S13]  /*0140*/  ISETP.NE.AND P0, PT, R2, RZ, PT ;  /* 0x000000ff0200720c */ /* 0x001fda0003f05270 */
[----:B------:R-:W-:Y:S05]  /*0150*/  @P0 BRA `(.L_x_2) ;  /* 0x0000000000500947 */ /* 0x000fea0003800000 */
[----:B------:R-:W0:Y:S01]  /*0160*/  S2UR UR8, SR_CgaCtaId ;  /* 0x00000000000879c3 */ /* 0x000e220000008800 */
[----:B------:R-:W-:Y:S01]  /*0170*/  UMOV UR4, 0x400 ;  /* 0x0000040000047882 */ /* 0x000fe20000000000 */
[----:B------:R-:W-:Y:S01]  /*0180*/  UMOV UR5, 0x1 ;  /* 0x0000000100057882 */ /* 0x000fe20000000000 */
[----:B------:R-:W-:Y:S01]  /*0190*/  UMOV UR6, 0x100 ;  /* 0x0000010000067882 */ /* 0x000fe20000000000 */
[----:B------:R-:W-:Y:S01]  /*01a0*/  ELECT P0, URZ, PT ;  /* 0x00000000003f782f */ /* 0x000fe20003800000 */
[----:B------:R-:W-:-:S04]  /*01b0*/  UIADD3 UR6, -UR6, 0x100000, URZ ;  /* 0x0010000006067890 */ /* 0x000fc8000fffe13f */
[----:B------:R-:W-:Y:S02]  /*01c0*/  USHF.L.U32 UR7, UR6, 0xb, URZ ;  /* 0x0000000b06077899 */ /* 0x000fe4000800063f */
[----:B------:R-:W-:Y:S02]  /*01d0*/  USHF.L.U32 UR6, UR6, 0x1, URZ ;  /* 0x0000000106067899 */ /* 0x000fe4000800063f */
[----:B0-----:R-:W-:Y:S02]  /*01e0*/  ULEA UR8, UR8, UR4, 0x18 ;  /* 0x0000000408087291 */ /* 0x001fe4000f8ec03f */
[----:B------:R-:W-:-:S04]  /*01f0*/  UIADD3 UR4, -UR5, 0x100000, URZ ;  /* 0x0010000005047890 */ /* 0x000fc8000fffe13f */
[----:B------:R-:W-:Y:S02]  /*0200*/  USHF.L.U32 UR5, UR4, 0xb, URZ ;  /* 0x0000000b04057899 */ /* 0x000fe4000800063f */
[----:B------:R-:W-:Y:S01]  /*0210*/  USHF.L.U32 UR4, UR4, 0x1, URZ ;  /* 0x0000000104047899 */ /* 0x000fe2000800063f */
[----:B------:R-:W0:Y:S11]  /*0220*/  FENCE.VIEW.ASYNC.S ;  /* 0x00000000000073c6 */ /* 0x000e360000000000 */
[----:B0-----:R0:W1:Y:S01]  /*0230*/  SYNCS.EXCH.64 URZ, [UR8], UR4 ;  /* 0x00000004083f75b2 */ /* 0x0010620008000100 */
[----:B------:R0:W2:Y:S01]  /*0240*/  SYNCS.EXCH.64 URZ, [UR8+0x18], UR6 ;  /* 0x00001806083f75b2 */ /* 0x0000a20008000100 */
[----:B------:R0:W3:Y:S01]  /*0250*/  SYNCS.EXCH.64 URZ, [UR8+0x8], UR4 ;  /* 0x00000804083f75b2 */ /* 0x0000e20008000100 */
[----:B------:R0:W4:Y:S01]  /*0260*/  SYNCS.EXCH.64 URZ, [UR8+0x20], UR6 ;  /* 0x00002006083f75b2 */ /* 0x0001220008000100 */
[----:B------:R0:W0:Y:S01]  /*0270*/  SYNCS.EXCH.64 URZ, [UR8+0x10], UR4 ;  /* 0x00001004083f75b2 */ /* 0x0000220008000100 */
[----:B------:R0:W0:Y:S01]  /*0280*/  SYNCS.EXCH.64 URZ, [UR8+0x28], UR6 ;  /* 0x00002806083f75b2 */ /* 0x0000220008000100 */
[----:B------:R-:W-:Y:S01]  /*0290*/  NOP ;  /* 0x0000000000007918 */ /* 0x000fe20000000000 */
.L_x_2:
[----:B------:R-:W5:Y:S01]  /*02a0*/  SHFL.IDX PT, R0, R0, RZ, 0x1f ;  /* 0x00001fff00007589 */ /* 0x000f6200000e0000 */
[----:B------:R-:W-:Y:S01]  /*02b0*/  ELECT P0, URZ, PT ;  /* 0x00000000003f782f */ /* 0x000fe20003800000 */
[----:B------:R-:W1:Y:S01]  /*02c0*/  LDC R2, c[0x0][0x65c] ;  /* 0x00019700ff027b82 */ /* 0x000e620000000800 */
[----:B------:R-:W-:Y:S01]  /*02d0*/  SHF.R.S32.HI R7, RZ, 0x1f, R4 ;  /* 0x0000001fff077819 */ /* 0x000fe20000011404 */
[----:B------:R-:W2:Y:S01]  /*02e0*/  S2R R5, SR_CTAID.Y ;  /* 0x0000000000057919 */ /* 0x000ea20000002600 */
[----:B0-----:R-:W-:Y:S01]  /*02f0*/  UMOV UR4, 0x20 ;  /* 0x0000002000047882 */ /* 0x001fe20000000000 */
[----:B------:R-:W-:Y:S01]  /*0300*/  NOP ;  /* 0x0000000000007918 */ /* 0x000fe20000000000 */
[----:B------:R-:W-:Y:S01]  /*0310*/  LEA.HI R7, R7, R4, RZ, 0x2 ;  /* 0x0000000407077211 */ /* 0x000fe200078f10ff */
[----:B------:R-:W0:Y:S01]  /*0320*/  S2R R6, SR_CTAID.X ;  /* 0x0000000000067919 */ /* 0x000e220000002500 */
[----:B------:R-:W-:Y:S01]  /*0330*/  ISETP.NE.AND P2, PT, R10, RZ, PT ;  /* 0x000000ff0a00720c */ /* 0x000fe20003f45270 */
[----:B------:R-:W-:Y:S01]  /*0340*/  NOP ;  /* 0x0000000000007918 */ /* 0x000fe20000000000 */
[----:B------:R-:W-:-:S02]  /*0350*/  LOP3.LUT R7, R7, 0xfffffffc, RZ, 0xc0, !PT ;  /* 0xfffffffc07077812 */ /* 0x000fc400078ec0ff */
[----:B-----5:R-:W-:Y:S02]  /*0360*/  ISETP.NE.OR P0, PT, R0, RZ, !P0 ;  /* 0x000000ff0000720c */ /* 0x020fe40004705670 */
[----:B-1----:R-:W-:-:S04]  /*0370*/  ISETP.NE.AND P3, PT, R2, 0x1, PT ;  /* 0x000000010200780c */ /* 0x002fc80003f65270 */
[----:B------:R-:W-:Y:S01]  /*0380*/  P2R R0, PR, RZ, 0x8 ;  /* 0x00000008ff007803 */ /* 0x000fe20000000000 */
[----:B------:R-:W-:Y:S01]  /*0390*/  IMAD.IADD R0, R4, 0x1, -R7 ;  /* 0x0000000104007824 */ /* 0x000fe200078e0a07 */
[----:B------:R-:W-:Y:S01]  /*03a0*/  LOP3.LUT R4, R3, 0x7f, RZ, 0xc0, !PT ;  /* 0x0000007f03047812 */ /* 0x000fe200078ec0ff */
[----:B------:R-:W-:-:S03]  /*03b0*/  IMAD.MOV.U32 R7, RZ, RZ, RZ ;  /* 0x000000ffff077224 */ /* 0x000fc600078e00ff */
[----:B------:R-:W-:Y:S01]  /*03c0*/  ISETP.NE.AND P1, PT, R0, 0x3, PT ;  /* 0x000000030000780c */ /* 0x000fe20003f25270 */
[----:B------:R-:W-:Y:S01]  /*03d0*/  VOTEU.ALL UP0, P0 ;  /* 0x00000000003f7886 */ /* 0x000fe20000000000 */
[----:B------:R-:W-:Y:S01]  /*03e0*/  VOTEU.ALL UP1, P0 ;  /* 0x00000000003f7886 */ /* 0x000fe20000020000 */
[----:B------:R-:W0:Y:S01]  /*03f0*/  @P3 LDC R17, c[0x0][0x10] ;  /* 0x00000400ff113b82 */ /* 0x000e220000000800 */
[----:B--2---:R-:W-:Y:S02]  /*0400*/  @P3 IMAD.MOV.U32 R8, RZ, RZ, R5 ;  /* 0x000000ffff083224 */ /* 0x004fe400078e0005 */
[----:B------:R-:W-:Y:S01]  /*0410*/  @!UP0 UMOV UR6, 0x400 ;  /* 0x0000040000068882 */ /* 0x000fe20000000000 */
[----:B------:R-:W-:-:S04]  /*0420*/  @!UP0 UIADD3 UR4, -UR4, 0x100000, URZ ;  /* 0x0010000004048890 */ /* 0x000fc8000fffe13f */
[----:B------:R-:W-:Y:S02]  /*0430*/  @!UP0 USHF.L.U32 UR5, UR4, 0xb, URZ ;  /* 0x0000000b04058899 */ /* 0x000fe4000800063f */
[----:B------:R-:W-:Y:S01]  /*0440*/  @!UP0 USHF.L.U32 UR4, UR4, 0x1, URZ ;  /* 0x0000000104048899 */ /* 0x000fe2000800063f */
[----:B------:R-:W-:Y:S01]  /*0450*/  @P3 IMAD.MOV.U32 R9, RZ, RZ, RZ ;  /* 0x000000ffff093224 */ /* 0x000fe200078e00ff */
[----:B------:R-:W1:Y:S08]  /*0460*/  @!UP0 S2UR UR7, SR_CgaCtaId ;  /* 0x00000000000789c3 */ /* 0x000e700000008800 */
[----:B------:R-:W2:Y:S01]  /*0470*/  @!P3 LDC R11, c[0x0][0xc] ;  /* 0x00000300ff0bbb82 */ /* 0x000ea20000000800 */
[----:B0-----:R-:W-:Y:S01]  /*0480*/  @P3 IMAD.WIDE.U32 R16, R6, R17, R8 ;  /* 0x0000001106103225 */ /* 0x001fe200078e0008 */
[----:B-1----:R-:W-:Y:S01]  /*0490*/  @!UP0 ULEA UR8, UR7, UR6, 0x18 ;  /* 0x0000000607088291 */ /* 0x002fe2000f8ec03f */
[----:B------:R-:W-:-:S02]  /*04a0*/  VOTEU.ALL UP0, P0 ;  /* 0x00000000003f7886 */ /* 0x000fc40000000000 */
[----:B------:R-:W-:Y:S01]  /*04b0*/  ULDC UR6, c[0x0][0xc] ;  /* 0x0000030000067ab9 */ /* 0x000fe20000000800 */
[----:B------:R-:W-:Y:S01]  /*04c0*/  ISETP.EQ.OR P0, PT, R0, RZ, !P1 ;  /* 0x000000ff0000720c */ /* 0x000fe20004f02670 */
[----:B------:R-:W-:-:S03]  /*04d0*/  ULDC UR7, c[0x0][0x10] ;  /* 0x0000040000077ab9 */ /* 0x000fc60000000800 */
[C---:B------:R-:W-:Y:S01]  /*04e0*/  ISETP.EQ.AND P0, PT, R10.reuse, RZ, P0 ;  /* 0x000000ff0a00720c */ /* 0x040fe20000702270 */
[----:B------:R-:W-:Y:S02]  /*04f0*/  VIADD R10, R10, 0xffffffff ;  /* 0xffffffff0a0a7836 */ /* 0x000fe40000000000 */
[----:B--2---:R-:W-:Y:S01]  /*0500*/  @!P3 IMAD.WIDE.U32 R8, R11, R5, R6 ;  /* 0x000000050b08b225 */ /* 0x004fe200078e0006 */
[----:B------:R-:W0:Y:S02]  /*0510*/  FENCE.VIEW.ASYNC.S ;  /* 0x00000000000073c6 */ /* 0x000e240000000000 */
[----:B0-----:R-:W3:Y:S01]  /*0520*/  @!UP0 SYNCS.EXCH.64 URZ, [UR8+0x40], UR4 ;  /* 0x00004004083f85b2 */ /* 0x001ee20008000100 */
[----:B------:R-:W-:Y:S01]  /*0530*/  SEL R18, RZ, 0x1, !P0 ;  /* 0x00000001ff127807 */ /* 0x000fe20004000000 */
[----:B------:R-:W-:Y:S01]  /*0540*/  @P3 IMAD.MOV.U32 R11, RZ, RZ, RZ ;  /* 0x000000ffff0b3224 */ /* 0x000fe200078e00ff */
[----:B------:R-:W-:Y:S01]  /*0550*/  ISETP.GE.U32.AND P1, PT, R10, 0x2, PT ;  /* 0x000000020a00780c */ /* 0x000fe20003f26070 */
[----:B------:R-:W-:-:S02]  /*0560*/  @!P3 IMAD.MOV.U32 R16, RZ, RZ, R8 ;  /* 0x000000ffff10b224 */ /* 0x000fc400078e0008 */
[----:B------:R-:W-:Y:S01]  /*0570*/  @P3 IMAD.IADD R17, R17, 0x1, R11 ;  /* 0x0000000111113824 */ /* 0x000fe200078e020b */
[----:B------:R-:W-:Y:S01]  /*0580*/  SEL R18, R18, 0x2, P1 ;  /* 0x0000000212127807 */ /* 0x000fe20000800000 */
[----:B------:R-:W-:Y:S01]  /*0590*/  @!P3 IMAD.MOV.U32 R17, RZ, RZ, R9 ;  /* 0x000000ffff11b224 */ /* 0x000fe200078e0009 */
[----:B------:R0:W3:Y:S01]  /*05a0*/  @!UP1 SYNCS.EXCH.64 URZ, [UR8+0x48], UR4 ;  /* 0x00004804083f95b2 */ /* 0x0000e20008000100 */
[----:B------:R-:W-:Y:S01]  /*05b0*/  NOP ;  /* 0x0000000000007918 */ /* 0x000fe20000000000 */
[----:B0-----:R-:W-:-:S03]  /*05c0*/  UIMAD.WIDE.U32 UR4, UR6, UR7, URZ ;  /* 0x00000007060472a5 */ /* 0x001fc6000f8e003f */
[----:B------:R-:W-:Y:S02]  /*05d0*/  ULDC UR6, c[0x0][0x14] ;  /* 0x0000050000067ab9 */ /* 0x000fe40000000800 */
[----:B------:R-:W-:Y:S02]  /*05e0*/  UIMAD.WIDE.U32 UR36, UR4, UR6, URZ ;  /* 0x00000006042472a5 */ /* 0x000fe4000f8e003f */
[----:B------:R-:W-:-:S04]  /*05f0*/  UIMAD UR42, UR5, UR6, URZ ;  /* 0x00000006052a72a4 */ /* 0x000fc8000f8e023f */
[----:B------:R-:W-:Y:S01]  /*0600*/  UIADD3 UR42, UR37, UR42, URZ ;  /* 0x0000002a252a7290 */ /* 0x000fe2000fffe03f */
[----:B---34-:R-:W-:Y:S06]  /*0610*/  BAR.SYNC.DEFER_BLOCKING 0x0 ;  /* 0x0000000000007b1d */ /* 0x018fec0000010000 */
[----:B------:R-:W-:Y:S05]  /*0620*/  @!P2 BRA `(.L_x_3) ;  /* 0x000000600090a947 */ /* 0x000fea0003800000 */
[----:B------:R-:W-:-:S13]  /*0630*/  ISETP.GT.U32.AND P0, PT, R10, 0x1, PT ;  /* 0x000000010a00780c */ /* 0x000fda0003f04070 */
[----:B------:R-:W-:Y:S05]  /*0640*/  @P0 EXIT ;  /* 0x000000000000094d */ /* 0x000fea0003800000 */
[----:B------:R-:W-:Y:S01]  /*0650*/  ULDC.64 UR4, c[0x0][0x650] ;  /* 0x0001940000047ab9 */ /* 0x000fe20000000a00 */
[----:B------:R-:W-:Y:S01]  /*0660*/  PRMT R0, RZ, 0x7610, R0 ;  /* 0x00007610ff007816 */ /* 0x000fe20000000000 */
[----:B------:R-:W-:Y:S01]  /*0670*/  IMAD.MOV.U32 R101, RZ, RZ, -0x1 ;  /* 0xffffffffff657424 */ /* 0x000fe200078e00ff */
[----:B------:R-:W-:Y:S01]  /*0680*/  ISETP.GE.U32.AND P0, PT, R16, UR4, PT ;  /* 0x0000000410007c0c */ /* 0x000fe2000bf06070 */
[----:B------:R-:W-:Y:S02]  /*0690*/  IMAD.MOV.U32 R100, RZ, RZ, -0x1 ;  /* 0xffffffffff647424 */ /* 0x000fe400078e00ff */
[----:B------:R-:W-:Y:S01]  /*06a0*/  IMAD.MOV.U32 R99, RZ, RZ, -0x1 ;  /* 0xffffffffff637424 */ /* 0x000fe200078e00ff */
[----:B------:R-:W-:-:S13]  /*06b0*/  ISETP.GE.U32.AND.EX P0, PT, R17, UR5, PT, P0 ;  /* 0x0000000511007c0c */ /* 0x000fda000bf06100 */
[----:B------:R-:W-:Y:S05]  /*06c0*/  @P0 BRA `(.L_x_4) ;  /* 0x0000000400540947 */ /* 0x000fea0003800000 */
[----:B------:R-:W0:Y:S01]  /*06d0*/  LDC.64 R20, c[0x0][0x628] ;  /* 0x00018a00ff147b82 */ /* 0x000e220000000a00 */
[----:B------:R-:W-:Y:S02]  /*06e0*/  IMAD.MOV.U32 R8, RZ, RZ, R16 ;  /* 0x000000ffff087224 */ /* 0x000fe400078e0010 */
[----:B------:R-:W-:-:S05]  /*06f0*/  IMAD.MOV.U32 R9, RZ, RZ, R17 ;  /* 0x000000ffff097224 */ /* 0x000fca00078e0011 */
[----:B------:R-:W1:Y:S08]  /*0700*/  LDC R0, c[0x0][0x630] ;  /* 0x00018c00ff007b82 */ /* 0x000e700000000800 */
[----:B------:R-:W2:Y:S01]  /*0710*/  LDC.64 R22, c[0x0][0x620] ;  /* 0x00018800ff167b82 */ /* 0x000ea20000000a00 */
[----:B0-----:R-:W-:-:S04]  /*0720*/  ISETP.NE.U32.AND P0, PT, R20, RZ, PT ;  /* 0x000000ff1400720c */ /* 0x001fc80003f05070 */
[----:B------:R-:W-:-:S13]  /*0730*/  ISETP.NE.AND.EX P0, PT, R21, RZ, PT, P0 ;  /* 0x000000ff1500720c */ /* 0x000fda0003f05300 */
[----:B-12---:R-:W-:Y:S05]  /*0740*/  @!P0 BRA `(.L_x_5) ;  /* 0x0000000000288947 */ /* 0x006fea0003800000 */
[----:B------:R-:W0:Y:S02]  /*0750*/  LDC R13, c[0x0][0x634] ;  /* 0x00018d00ff0d7b82 */ /* 0x000e240000000800 */
[----:B0-----:R-:W-:-:S05]  /*0760*/  IADD3 R13, P0, R16, R13, RZ ;  /* 0x0000000d100d7210 */ /* 0x001fca0007f1e0ff */
[----:B------:R-:W-:-:S04]  /*0770*/  IMAD.X R15, RZ, RZ, R17, P0 ;  /* 0x000000ffff0f7224 */ /* 0x000fc800000e0611 */
[----:B------:R-:W-:-:S04]  /*0780*/  IMAD.WIDE.U32 R8, R15, R20, RZ ;  /* 0x000000140f087225 */ /* 0x000fc800078e00ff */
[----:B------:R-:W-:-:S04]  /*0790*/  IMAD.WIDE.U32 R10, P0, R13, R21, R8 ;  /* 0x000000150d0a7225 */ /* 0x000fc80007800008 */
[----:B------:R-:W-:-:S04]  /*07a0*/  IMAD.WIDE.U32 R8, R13, R20, RZ ;  /* 0x000000140d087225 */ /* 0x000fc800078e00ff */
[----:B------:R-:W-:Y:S01]  /*07b0*/  IMAD.X R13, RZ, RZ, RZ, P0 ;  /* 0x000000ffff0d7224 */ /* 0x000fe200000e06ff */
[----:B------:R-:W-:Y:S01]  /*07c0*/  IADD3 RZ, P0, R9, R10, RZ ;  /* 0x0000000a09ff7210 */ /* 0x000fe20007f1e0ff */
[----:B------:R-:W-:-:S04]  /*07d0*/  IMAD.MOV.U32 R12, RZ, RZ, R11 ;  /* 0x000000ffff0c7224 */ /* 0x000fc800078e000b */
[----:B------:R-:W-:-:S08]  /*07e0*/  IMAD.WIDE.U32.X R8, R15, R21, R12, P0 ;  /* 0x000000150f087225 */ /* 0x000fd000000e040c */
.L_x_5:
[-CC-:B------:R-:W-:Y:S01]  /*07f0*/  SHF.R.U64 R99, R8, R0.reuse, R9.reuse ;  /* 0x0000000008637219 */ /* 0x180fe20000001209 */
[----:B------:R-:W0:Y:S01]  /*0800*/  LDC R12, c[0x0][0x618] ;  /* 0x00018600ff0c7b82 */ /* 0x000e220000000800 */
[----:B------:R-:W-:Y:S01]  /*0810*/  SHF.R.U32.HI R7, RZ, R0, R9 ;  /* 0x00000000ff077219 */ /* 0x000fe20000011609 */
[----:B------:R-:W-:Y:S01]  /*0820*/  ULDC UR4, c[0x0][0x150] ;  /* 0x0000540000047ab9 */ /* 0x000fe20000000800 */
[----:B------:R-:W-:Y:S02]  /*0830*/  IADD3 R11, P0, RZ, -R99, RZ ;  /* 0x80000063ff0b7210 */ /* 0x000fe40007f1e0ff */
[----:B------:R-:W-:-:S03]  /*0840*/  I2FP.F32.U32 R0, R6 ;  /* 0x0000000600007245 */ /* 0x000fc60000201000 */
[----:B------:R-:W1:Y:S01]  /*0850*/  LDC.64 R30, c[0x0][0x640] ;  /* 0x00019000ff1e7b82 */ /* 0x000e620000000a00 */
[----:B------:R-:W-:Y:S02]  /*0860*/  IMAD.X R13, RZ, RZ, ~R7, P0 ;  /* 0x000000ffff0d7224 */ /* 0x000fe400000e0e07 */
[----:B------:R-:W-:Y:S01]  /*0870*/  FMUL R0, R0, UR4 ;  /* 0x0000000400007c20 */ /* 0x000fe20008400000 */
[----:B------:R-:W-:Y:S01]  /*0880*/  IMAD.WIDE.U32 R8, R11, R22, R16 ;  /* 0x000000160b087225 */ /* 0x000fe200078e0010 */
[----:B------:R-:W-:-:S03]  /*0890*/  ULDC UR4, c[0x0][0x154] ;  /* 0x0000550000047ab9 */ /* 0x000fc60000000800 */
[----:B------:R-:W-:Y:S01]  /*08a0*/  IMAD R10, R13, R22, RZ ;  /* 0x000000160d0a7224 */ /* 0x000fe200078e02ff */
[----:B------:R-:W2:Y:S01]  /*08b0*/  LDC R7, c[0x0][0x144] ;  /* 0x00005100ff077b82 */ /* 0x000ea20000000800 */
[----:B------:R-:W3:Y:S02]  /*08c0*/  F2I.U32.TRUNC.NTZ R0, R0 ;  /* 0x0000000000007305 */ /* 0x000ee4000020f000 */
[----:B------:R-:W-:-:S04]  /*08d0*/  IMAD R11, R11, R23, R10 ;  /* 0x000000170b0b7224 */ /* 0x000fc800078e020a */
[----:B------:R-:W-:Y:S01]  /*08e0*/  IMAD.IADD R9, R9, 0x1, R11 ;  /* 0x0000000109097824 */ /* 0x000fe200078e020b */
[----:B------:R-:W4:Y:S01]  /*08f0*/  LDC R24, c[0x0][0x608] ;  /* 0x00018200ff187b82 */ /* 0x000f220000000800 */
[----:B------:R-:W-:-:S03]  /*0900*/  IMAD.MOV.U32 R11, RZ, RZ, -0x1 ;  /* 0xffffffffff0b7424 */ /* 0x000fc600078e00ff */
[-CC-:B0-----:R-:W-:Y:S02]  /*0910*/  SHF.R.U64 R22, R8, R12.reuse, R9.reuse ;  /* 0x0000000c08167219 */ /* 0x181fe40000001209 */
[----:B------:R-:W-:Y:S02]  /*0920*/  I2FP.F32.U32 R8, R5 ;  /* 0x0000000500087245 */ /* 0x000fe40000201000 */
[----:B------:R-:W0:Y:S01]  /*0930*/  LDC R28, c[0x0][0x658] ;  /* 0x00019600ff1c7b82 */ /* 0x000e220000000800 */
[----:B-1----:R-:W-:Y:S01]  /*0940*/  ISETP.NE.U32.AND P0, PT, R30, RZ, PT ;  /* 0x000000ff1e00720c */ /* 0x002fe20003f05070 */
[----:B---3--:R-:W-:Y:S02]  /*0950*/  IMAD.MOV R10, RZ, RZ, -R0 ;  /* 0x000000ffff0a7224 */ /* 0x008fe400078e0a00 */
[----:B------:R-:W-:Y:S01]  /*0960*/  FMUL R8, R8, UR4 ;  /* 0x0000000408087c20 */ /* 0x000fe20008400000 */
[----:B------:R-:W-:Y:S02]  /*0970*/  SHF.R.U32.HI R9, RZ, R12, R9 ;  /* 0x0000000cff097219 */ /* 0x000fe40000011609 */
[----:B------:R-:W-:Y:S01]  /*0980*/  ISETP.NE.AND.EX P0, PT, R31, RZ, PT, P0 ;  /* 0x000000ff1f00720c */ /* 0x000fe20003f05300 */
[----:B------:R1:W3:Y:S01]  /*0990*/  F2I.U32.TRUNC.NTZ R15, R8 ;  /* 0x00000008000f7305 */ /* 0x0002e2000020f000 */
[----:B------:R-:W1:Y:S01]  /*09a0*/  LDC R20, c[0x0][0x148] ;  /* 0x00005200ff147b82 */ /* 0x000e620000000800 */
[----:B--2---:R-:W-:-:S07]  /*09b0*/  IMAD R0, R7, R10, R6 ;  /* 0x0000000a07007224 */ /* 0x004fce00078e0206 */
[----:B------:R-:W2:Y:S01]  /*09c0*/  LDC R26, c[0x0][0x600] ;  /* 0x00018000ff1a7b82 */ /* 0x000ea20000000800 */
[-CC-:B----4-:R-:W-:Y:S02]  /*09d0*/  SHF.R.U64 R32, R22, R24.reuse, R9.reuse ;  /* 0x0000001816207219 */ /* 0x190fe40000001209 */
[----:B------:R-:W-:Y:S01]  /*09e0*/  SHF.R.U32.HI R7, RZ, R24, R9 ;  /* 0x00000018ff077219 */ /* 0x000fe20000011609 */
[----:B------:R-:W-:-:S04]  /*09f0*/  IMAD.MOV.U32 R9, RZ, RZ, 0x1 ;  /* 0x00000001ff097424 */ /* 0x000fc800078e00ff */
[----:B------:R-:W4:Y:S01]  /*0a00*/  LDC R21, c[0x0][0x648] ;  /* 0x00019200ff157b82 */ /* 0x000f220000000800 */
[-C--:B0-----:R-:W-:Y:S02]  /*0a10*/  SHF.L.U32 R6, R11, R28.reuse, RZ ;  /* 0x0000001c0b067219 */ /* 0x081fe400000006ff */
[--C-:B------:R-:W-:Y:S02]  /*0a20*/  SHF.R.U64 R24, R32, R28, R7.reuse ;  /* 0x0000001c20187219 */ /* 0x100fe40000001207 */
[----:B------:R-:W-:Y:S02]  /*0a30*/  LOP3.LUT R13, RZ, R6, RZ, 0x33, !PT ;  /* 0x00000006ff0d7212 */ /* 0x000fe400078e33ff */
[-C--:B------:R-:W-:Y:S01]  /*0a40*/  SHF.R.U32.HI R7, RZ, R28.reuse, R7 ;  /* 0x0000001cff077219 */ /* 0x080fe20000011607 */
[----:B------:R-:W0:Y:S01]  /*0a50*/  LDC R23, c[0x0][0x638] ;  /* 0x00018e00ff177b82 */ /* 0x000e220000000800 */
[----:B------:R-:W-:Y:S01]  /*0a60*/  SHF.L.U32 R12, R9, R28, RZ ;  /* 0x0000001c090c7219 */ /* 0x000fe200000006ff */
[----:B------:R-:W-:-:S06]  /*0a70*/  IMAD.MOV.U32 R6, RZ, RZ, R24 ;  /* 0x000000ffff067224 */ /* 0x000fcc00078e0018 */
[----:B------:R-:W0:Y:S01]  /*0a80*/  LDC R101, c[0x0][0x610] ;  /* 0x00018400ff657b82 */ /* 0x000e220000000800 */
[----:B-1-3--:R-:W-:Y:S05]  /*0a90*/  @!P0 BRA `(.L_x_6) ;  /* 0x0000000000288947 */ /* 0x00afea0003800000 */
[----:B------:R-:W1:Y:S02]  /*0aa0*/  LDC R11, c[0x0][0x64c] ;  /* 0x00019300ff0b7b82 */ /* 0x000e640000000800 */
[----:B-1----:R-:W-:-:S05]  /*0ab0*/  IADD3 R11, P0, R24, R11, RZ ;  /* 0x0000000b180b7210 */ /* 0x002fca0007f1e0ff */
        /* <DEDUP_REMOVED lines=8> */
.L_x_6:
[----:B----4-:R-:W-:Y:S01]  /*0b40*/  SHF.R.U64 R6, R6, R21, R7 ;  /* 0x0000001506067219 */ /* 0x010fe20000001207 */
[----:B--2---:R-:W-:Y:S01]  /*0b50*/  VIADD R7, R26, 0xffffffff ;  /* 0xffffffff1a077836 */ /* 0x004fe20000000000 */
[----:B------:R-:W-:Y:S01]  /*0b60*/  LOP3.LUT R13, R32, R13, RZ, 0xc0, !PT ;  /* 0x0000000d200d7212 */ /* 0x000fe200078ec0ff */
[----:B------:R-:W-:Y:S02]  /*0b70*/  IMAD.MOV R15, RZ, RZ, -R15 ;  /* 0x000000ffff0f7224 */ /* 0x000fe400078e0a0f */
[----:B------:R-:W-:Y:S02]  /*0b80*/  IMAD.MOV R8, RZ, RZ, -R6 ;  /* 0x000000ffff087224 */ /* 0x000fe400078e0a06 */
[----:B------:R-:W-:Y:S01]  /*0b90*/  IMAD R13, R12, R6, R13 ;  /* 0x000000060c0d7224 */ /* 0x000fe200078e020d */
[----:B------:R-:W-:Y:S01]  /*0ba0*/  LOP3.LUT R6, R22, R7, RZ, 0xc0, !PT ;  /* 0x0000000716067212 */ /* 0x000fe200078ec0ff */
[----:B------:R-:W-:Y:S02]  /*0bb0*/  @P3 IMAD R0, R20, R15, R5 ;  /* 0x0000000f14003224 */ /* 0x000fe400078e0205 */
[----:B0-----:R-:W-:-:S02]  /*0bc0*/  IMAD R5, R8, R23, R24 ;  /* 0x0000001708057224 */ /* 0x001fc400078e0218 */
[----:B------:R-:W-:Y:S02]  /*0bd0*/  IMAD R101, R13, R101, R0 ;  /* 0x000000650d657224 */ /* 0x000fe400078e0200 */
[----:B------:R-:W-:Y:S02]  /*0be0*/  IMAD R6, R5, R26, R6 ;  /* 0x0000001a05067224 */ /* 0x000fe400078e0206 */
[----:B------:R-:W-:-:S03]  /*0bf0*/  IMAD.MOV.U32 R0, RZ, RZ, 0x1 ;  /* 0x00000001ff007424 */ /* 0x000fc600078e00ff */
[----:B------:R-:W-:Y:S02]  /*0c00*/  SEL R100, R6, R101, !P3 ;  /* 0x0000006506647207 */ /* 0x000fe40005800000 */
[----:B------:R-:W-:-:S07]  /*0c10*/  SEL R101, R101, R6, !P3 ;  /* 0x0000000665657207 */ /* 0x000fce0005800000 */
.L_x_4:
[----:B------:R-:W-:-:S08]  /*0c20*/  NOP ;  /* 0x0000000000007918 */ /* 0x000fd00000000000 */
[----:B------:R-:W0:Y:S02]  /*0c30*/  USETMAXREG.TRY_ALLOC.CTAPOOL UP0, 0xe8 ;  /* 0x000000e8000079c8 */ /* 0x000e240008000600 */
[----:B0-----:R-:W-:-:S13]  /*0c40*/  PLOP3.LUT P0, PT, PT, PT, UP0, 0x80, 0x0 ;  /* 0x000000000000781c */ /* 0x001fda0003f0f008 */
[----:B------:R-:W-:Y:S05]  /*0c50*/  @!P0 BRA `(.L_x_4) ;  /* 0xfffffffc00f08947 */ /* 0x000fea000383ffff */
[----:B------:R-:W-:Y:S01]  /*0c60*/  ULDC.64 UR4, c[0x0][0x598] ;  /* 0x0001660000047ab9 */ /* 0x000fe20000000a00 */
[----:B------:R-:W-:Y:S01]  /*0c70*/  ULDC.64 UR38, c[0x0][0x208] ;  /* 0x0000820000267ab9 */ /* 0x000fe20000000a00 */
[----:B------:R-:W-:-:S04]  /*0c80*/  ISETP.NE.U32.AND P0, PT, RZ, UR4, PT ;  /* 0x00000004ff007c0c */ /* 0x000fc8000bf05070 */
[----:B------:R-:W-:-:S13]  /*0c90*/  ISETP.NE.AND.EX P0, PT, RZ, UR5, PT, P0 ;  /* 0x00000005ff007c0c */ /* 0x000fda000bf05300 */
[----:B------:R-:W-:Y:S05]  /*0ca0*/  @!P0 BRA `(.L_x_7) ;  /* 0x00000000001c8947 */ /* 0x000fea0003800000 */
[----:B------:R-:W0:Y:S02]  /*0cb0*/  LDC.64 R6, c[0x0][0x598] ;  /* 0x00016600ff067b82 */ /* 0x000e240000000a00 */
[----:B0-----:R-:W2:Y:S02]  /*0cc0*/  LDG.E.64 R6, desc[UR38][R6.64] ;  /* 0x0000002606067981 */ /* 0x001ea4000c1e1b00 */
[----:B--2---:R-:W-:-:S04]  /*0cd0*/  ISETP.NE.U32.AND P0, PT, R6, RZ, PT ;  /* 0x000000ff0600720c */ /* 0x004fc80003f05070 */
[----:B------:R-:W-:-:S13]  /*0ce0*/  ISETP.NE.AND.EX P0, PT, R7, RZ, PT, P0 ;  /* 0x000000ff0700720c */ /* 0x000fda0003f05300 */
[----:B------:R-:W-:Y:S05]  /*0cf0*/  @!P0 BRA `(.L_x_7) ;  /* 0x0000000000088947 */ /* 0x000fea0003800000 */
[----:B------:R0:W5:Y:S01]  /*0d00*/  LD.E R19, desc[UR38][R6.64] ;  /* 0x0000002606137980 */ /* 0x000162000c101900 */
[----:B------:R-:W-:Y:S05]  /*0d10*/  BRA `(.L_x_8) ;  /* 0x0000000000247947 */ /* 0x000fea0003800000 */
.L_x_7:
[----:B------:R-:W-:Y:S02]  /*0d20*/  ULDC.64 UR4, c[0x0][0x588] ;  /* 0x0001620000047ab9 */ /* 0x000fe40000000a00 */
[----:B------:R-:W-:-:S04]  /*0d30*/  ISETP.NE.U32.AND P0, PT, RZ, UR4, PT ;  /* 0x00000004ff007c0c */ /* 0x000fc8000bf05070 */
[----:B------:R-:W-:-:S13]  /*0d40*/  ISETP.NE.AND.EX P0, PT, RZ, UR5, PT, P0 ;  /* 0x00000005ff007c0c */ /* 0x000fda000bf05300 */
[----:B------:R-:W-:Y:S05]  /*0d50*/  @!P0 BRA `(.L_x_9) ;  /* 0x00000000000c8947 */ /* 0x000fea0003800000 */
[----:B------:R-:W0:Y:S02]  /*0d60*/  LDC.64 R6, c[0x0][0x588] ;  /* 0x00016200ff067b82 */ /* 0x000e240000000a00 */
[----:B0-----:R1:W5:Y:S01]  /*0d70*/  LDG.E R19, desc[UR38][R6.64] ;  /* 0x0000002606137981 */ /* 0x001362000c1e1900 */
[----:B------:R-:W-:Y:S05]  /*0d80*/  BRA `(.L_x_8) ;  /* 0x0000000000087947 */ /* 0x000fea0003800000 */
.L_x_9:
[----:B------:R-:W-:Y:S02]  /*0d90*/  ULDC UR4, c[0x0][0x580] ;  /* 0x0001600000047ab9 */ /* 0x000fe40000000800 */
[----:B------:R-:W-:-:S07]  /*0da0*/  IMAD.U32 R19, RZ, RZ, UR4 ;  /* 0x00000004ff137e24 */ /* 0x000fce000f8e00ff */
.L_x_8:
[----:B------:R-:W-:Y:S02]  /*0db0*/  ULDC.64 UR4, c[0x0][0x5a0] ;  /* 0x0001680000047ab9 */ /* 0x000fe40000000a00 */
[----:B------:R-:W-:-:S04]  /*0dc0*/  ISETP.NE.U32.AND P0, PT, RZ, UR4, PT ;  /* 0x00000004ff007c0c */ /* 0x000fc8000bf05070 */
[----:B------:R-:W-:-:S13]  /*0dd0*/  ISETP.NE.AND.EX P0, PT, RZ, UR5, PT, P0 ;  /* 0x00000005ff007c0c */ /* 0x000fda000bf05300 */
[----:B------:R-:W-:Y:S05]  /*0de0*/  @!P0 BRA `(.L_x_10) ;  /* 0x00000000001c8947 */ /* 0x000fea0003800000 */
[----:B01----:R-:W0:Y:S02]  /*0df0*/  LDC.64 R6, c[0x0][0x5a0] ;  /* 0x00016800ff067b82 */ /* 0x003e240000000a00 */
[----:B0-----:R-:W2:Y:S02]  /*0e00*/  LDG.E.64 R6, desc[UR38][R6.64] ;  /* 0x0000002606067981 */ /* 0x001ea4000c1e1b00 */
[----:B--2---:R-:W-:-:S04]  /*0e10*/  ISETP.NE.U32.AND P0, PT, R6, RZ, PT ;  /* 0x000000ff0600720c */ /* 0x004fc80003f05070 */
[----:B------:R-:W-:-:S13]  /*0e20*/  ISETP.NE.AND.EX P0, PT, R7, RZ, PT, P0 ;  /* 0x000000ff0700720c */ /* 0x000fda0003f05300 */
[----:B------:R-:W-:Y:S05]  /*0e30*/  @!P0 BRA `(.L_x_10) ;  /* 0x0000000000088947 */ /* 0x000fea0003800000 */
[----:B------:R0:W5:Y:S01]  /*0e40*/  LD.E R88, desc[UR38][R6.64] ;  /* 0x0000002606587980 */ /* 0x000162000c101900 */
[----:B------:R-:W-:Y:S05]  /*0e50*/  BRA `(.L_x_11) ;  /* 0x0000000000247947 */ /* 0x000fea0003800000 */
.L_x_10:
[----:B------:R-:W-:Y:S02]  /*0e60*/  ULDC.64 UR4, c[0x0][0x590] ;  /* 0x0001640000047ab9 */ /* 0x000fe40000000a00 */
[----:B------:R-:W-:-:S04]  /*0e70*/  ISETP.NE.U32.AND P0, PT, RZ, UR4, PT ;  /* 0x00000004ff007c0c */ /* 0x000fc8000bf05070 */
[----:B------:R-:W-:-:S13]  /*0e80*/  ISETP.NE.AND.EX P0, PT, RZ, UR5, PT, P0 ;  /* 0x00000005ff007c0c */ /* 0x000fda000bf05300 */
[----:B------:R-:W-:Y:S05]  /*0e90*/  @!P0 BRA `(.L_x_12) ;  /* 0x00000000000c8947 */ /* 0x000fea0003800000 */
[----:B------:R-:W2:Y:S02]  /*0ea0*/  LDC.64 R88, c[0x0][0x590] ;  /* 0x00016400ff587b82 */ /* 0x000ea40000000a00 */
[----:B--2---:R2:W5:Y:S01]  /*0eb0*/  LDG.E R88, desc[UR38][R88.64] ;  /* 0x0000002658587981 */ /* 0x004562000c1e1900 */
[----:B------:R-:W-:Y:S05]  /*0ec0*/  BRA `(.L_x_11) ;  /* 0x0000000000087947 */ /* 0x000fea0003800000 */
.L_x_12:
[----:B------:R-:W-:Y:S02]  /*0ed0*/  ULDC UR4, c[0x0][0x584] ;  /* 0x0001610000047ab9 */ /* 0x000fe40000000800 */
[----:B------:R-:W-:-:S07]  /*0ee0*/  IMAD.U32 R88, RZ, RZ, UR4 ;  /* 0x00000004ff587e24 */ /* 0x000fce000f8e00ff */
.L_x_11:
[----:B------:R-:W-:-:S13]  /*0ef0*/  LOP3.LUT P0, RZ, R0, 0xff, RZ, 0xc0, !PT ;  /* 0x000000ff00ff7812 */ /* 0x000fda000780c0ff */
[----:B------:R-:W-:Y:S05]  /*0f00*/  @!P0 EXIT ;  /* 0x000000000000894d */ /* 0x000fea0003800000 */
[----:B------:R-:W3:Y:S01]  /*0f10*/  LDC R90, c[0x0][0x658] ;  /* 0x00019600ff5a7b82 */ /* 0x000ee20000000800 */
[----:B------:R-:W-:Y:S01]  /*0f20*/  ULDC.64 UR6, c[0x0][0x288] ;  /* 0x0000a20000067ab9 */ /* 0x000fe20000000a00 */
[----:B------:R-:W-:Y:S01]  /*0f30*/  LOP3.LUT R14, R14, 0x1, RZ, 0xc0, !PT ;  /* 0x000000010e0e7812 */ /* 0x000fe200078ec0ff */
[----:B------:R-:W-:Y:S01]  /*0f40*/  UIADD3 UR4, UR7, 0x7f, URZ ;  /* 0x0000007f07047890 */ /* 0x000fe2000fffe03f */
[----:B------:R-:W-:Y:S01]  /*0f50*/  SHF.R.U32.HI R0, RZ, 0x2, R3 ;  /* 0x00000002ff007819 */ /* 0x000fe20000011603 */
[----:B01----:R-:W-:Y:S01]  /*0f60*/  IMAD.MOV.U32 R7, RZ, RZ, -0x1 ;  /* 0xffffffffff077424 */ /* 0x003fe200078e00ff */
[----:B------:R-:W-:Y:S01]  /*0f70*/  SHF.R.U32.HI R4, RZ, 0x1, R4 ;  /* 0x00000001ff047819 */ /* 0x000fe20000011604 */
[----:B------:R-:W-:Y:S01]  /*0f80*/  USHF.R.S32.HI UR5, URZ, 0x1f, UR4 ;  /* 0x0000001f3f057899 */ /* 0x000fe20008011404 */
[----:B------:R-:W0:Y:S01]  /*0f90*/  LDC.64 R92, c[0x0][0x5c8] ;  /* 0x00017200ff5c7b82 */ /* 0x000e220000000a00 */
[----:B------:R-:W-:Y:S01]  /*0fa0*/  IMAD.SHL.U32 R5, R14, 0x40, RZ ;  /* 0x000000400e057824 */ /* 0x000fe200078e00ff */
[----:B------:R-:W-:Y:S01]  /*0fb0*/  LOP3.LUT R0, R0, 0x7, RZ, 0xc0, !PT ;  /* 0x0000000700007812 */ /* 0x000fe200078ec0ff */
[----:B------:R-:W-:Y:S01]  /*0fc0*/  ULEA.HI UR5, UR5, UR4, URZ, 0x7 ;  /* 0x0000000405057291 */ /* 0x000fe2000f8f383f */
[----:B------:R-:W-:Y:S01]  /*0fd0*/  LOP3.LUT R23, R4, 0x30, RZ, 0xc0, !PT ;  /* 0x0000003004177812 */ /* 0x000fe200078ec0ff */
[----:B------:R-:W-:Y:S01]  /*0fe0*/  IMAD.MOV.U32 R9, RZ, RZ, 0x1 ;  /* 0x00000001ff097424 */ /* 0x000fe200078e00ff */
[--C-:B------:R-:W-:Y:S01]  /*0ff0*/  LOP3.LUT R22, R5, 0x40, R0.reuse, 0xe2, !PT ;  /* 0x0000004005167812 */ /* 0x100fe200078ee200 */
[----:B------:R-:W-:Y:S01]  /*1000*/  USHF.R.S32.HI UR43, URZ, 0x7, UR5 ;  /* 0x000000073f2b7899 */ /* 0x000fe20008011405 */
[----:B------:R-:W1:Y:S01]  /*1010*/  LDC R95, c[0x0][0x600] ;  /* 0x00018000ff5f7b82 */ /* 0x000e620000000800 */
[-C--:B------:R-:W-:Y:S01]  /*1020*/  IADD3 R5, RZ, -R23.reuse, -R0 ;  /* 0x80000017ff057210 */ /* 0x080fe20007ffe800 */
[----:B------:R-:W-:Y:S01]  /*1030*/  IMAD.U32 R6, RZ, RZ, UR6 ;  /* 0x00000006ff067e24 */ /* 0x000fe2000f8e00ff */
[C---:B--2---:R-:W-:Y:S01]  /*1040*/  LOP3.LUT R89, R3.reuse, 0x3, RZ, 0xc0, !PT ;  /* 0x0000000303597812 */ /* 0x044fe200078ec0ff */
[----:B------:R-:W-:Y:S01]  /*1050*/  UISETP.LT.AND UP0, UPT, UR43, 0x1, UPT ;  /* 0x000000012b00788c */ /* 0x000fe2000bf01270 */
[----:B------:R-:W-:Y:S01]  /*1060*/  LOP3.LUT R94, R3, 0x80, RZ, 0xc0, !PT ;  /* 0x00000080035e7812 */ /* 0x000fe200078ec0ff */
[----:B------:R-:W-:Y:S01]  /*1070*/  IMAD R5, R14, -0x40, R5 ;  /* 0xffffffc00e057824 */ /* 0x000fe200078e0205 */
[----:B------:R-:W-:Y:S01]  /*1080*/  ULDC UR4, c[0x0][0x284] ;  /* 0x0000a10000047ab9 */ /* 0x000fe20000000800 */
[-C--:B---3--:R-:W-:Y:S01]  /*1090*/  SHF.L.U32 R7, R7, R90.reuse, RZ ;  /* 0x0000005a07077219 */ /* 0x088fe200000006ff */
[----:B------:R-:W-:Y:S01]  /*10a0*/  USEL UR44, UR43, 0x1, UP0 ;  /* 0x000000012b2c7887 */ /* 0x000fe20008000000 */
[----:B------:R-:W-:Y:S01]  /*10b0*/  LOP3.LUT R22, R22, R23, RZ, 0xfc, !PT ;  /* 0x0000001716167212 */ /* 0x000fe200078efcff */
[----:B------:R-:W-:Y:S01]  /*10c0*/  IMAD R89, R89, -0x2, R6 ;  /* 0xfffffffe59597824 */ /* 0x000fe200078e0206 */
[----:B------:R-:W-:Y:S01]  /*10d0*/  SHF.L.U32 R90, R9, R90, RZ ;  /* 0x0000005a095a7219 */ /* 0x000fe200000006ff */
[----:B------:R-:W-:Y:S01]  /*10e0*/  VIADD R97, R5, UR4 ;  /* 0x0000000405617c36 */ /* 0x000fe20008000000 */
[----:B------:R-:W-:Y:S01]  /*10f0*/  LOP3.LUT R98, R18, 0x1, RZ, 0xfc, !PT ;  /* 0x0000000112627812 */ /* 0x000fe200078efcff */
[----:B------:R-:W-:Y:S01]  /*1100*/  IMAD.MOV.U32 R23, RZ, RZ, RZ ;  /* 0x000000ffff177224 */ /* 0x000fe200078e00ff */
[C---:B0-----:R-:W-:Y:S01]  /*1110*/  SHF.L.U64.HI R91, R92.reuse, 0x3, R93 ;  /* 0x000000035c5b7819 */ /* 0x041fe2000001025d */
[----:B------:R-:W-:Y:S01]  /*1120*/  IMAD.SHL.U32 R92, R92, 0x8, RZ ;  /* 0x000000085c5c7824 */ /* 0x000fe200078e00ff */
[----:B------:R-:W-:Y:S01]  /*1130*/  SHF.R.U32.HI R94, RZ, 0x7, R94 ;  /* 0x00000007ff5e7819 */ /* 0x000fe2000001165e */
[----:B------:R-:W-:Y:S01]  /*1140*/  IMAD.SHL.U32 R93, R3, 0x2, RZ ;  /* 0x00000002035d7824 */ /* 0x000fe200078e00ff */
[----:B------:R-:W-:Y:S01]  /*1150*/  LOP3.LUT R96, RZ, R7, RZ, 0x33, !PT ;  /* 0x00000007ff607212 */ /* 0x000fe200078e33ff */
[----:B------:R-:W-:Y:S01]  /*1160*/  UIADD3 UR44, UR43, -UR44, URZ ;  /* 0x8000002c2b2c7290 */ /* 0x000fe2000fffe03f */
[----:B------:R-:W-:Y:S01]  /*1170*/  UMOV UR40, URZ ;  /* 0x0000003f00287c82 */ /* 0x000fe20008000000 */
[----:B-1----:R-:W-:Y:S01]  /*1180*/  VIADD R95, R95, 0xffffffff ;  /* 0xffffffff5f5f7836 */ /* 0x002fe20000000000 */
[----:B------:R-:W-:-:S09]  /*1190*/  UMOV UR41, URZ ;  /* 0x0000003f00297c82 */ /* 0x000fd20008000000 */
.L_x_158:
[----:B0-----:R-:W0:Y:S01]  /*11a0*/  SHFL.IDX PT, R0, R94, RZ, 0x1f ;  /* 0x00001fff5e007589 */ /* 0x001e2200000e0000 */
[----:B-1----:R-:W1:Y:S01]  /*11b0*/  S2UR UR7, SR_CgaCtaId ;  /* 0x00000000000779c3 */ /* 0x002e620000008800 */
[----:B------:R-:W-:Y:S01]  /*11c0*/  UMOV UR6, 0x400 ;  /* 0x0000040000067882 */ /* 0x000fe20000000000 */
[----:B0-----:R-:W-:Y:S01]  /*11d0*/  R2UR UR4, R0 ;  /* 0x00000000000472ca */ /* 0x001fe200000e0000 */
[----:B-1----:R-:W-:-:S12]  /*11e0*/  ULEA UR46, UR7, UR6, 0x18 ;  /* 0x00000006072e7291 */ /* 0x002fd8000f8ec03f */
[----:B------:R-:W-:-:S04]  /*11f0*/  ULEA.HI UR5, UR4, UR4, URZ, 0x1 ;  /* 0x0000000404057291 */ /* 0x000fc8000f8f083f */
[----:B------:R-:W-:-:S04]  /*1200*/  ULOP3.LUT UR5, UR5, 0x7fffe, URZ, 0xc0, !UPT ;  /* 0x0007fffe05057892 */ /* 0x000fc8000f8ec03f */
[----:B------:R-:W-:-:S03]  /*1210*/  UIADD3 UR5, UR4, -UR5, URZ ;  /* 0x8000000504057290 */ /* 0x000fc6000fffe03f */
[----:B------:R-:W-:Y:S01]  /*1220*/  ULDC UR4, c[0x0][0x28c] ;  /* 0x0000a30000047ab9 */ /* 0x000fe20000000800 */
[----:B------:R-:W-:Y:S01]  /*1230*/  ULEA UR5, UR5, UR46, 0xd ;  /* 0x0000002e05057291 */ /* 0x000fe2000f8e683f */
[----:B------:R-:W-:-:S03]  /*1240*/  ISETP.LT.AND P0, PT, RZ, UR4, PT ;  /* 0x00000004ff007c0c */ /* 0x000fc6000bf01270 */
[----:B------:R-:W-:-:S04]  /*1250*/  UIADD3 UR5, UR5, 0x100, URZ ;  /* 0x0000010005057890 */ /* 0x000fc8000fffe03f */
[----:B------:R-:W-:-:S04]  /*1260*/  USHF.R.U32.HI UR5, URZ, 0x4, UR5 ;  /* 0x000000043f057899 */ /* 0x000fc80008011605 */
[----:B------:R-:W-:-:S04]  /*1270*/  ULOP3.LUT UR5, UR5, 0x3fff, URZ, 0xc0, !UPT ;  /* 0x00003fff05057892 */ /* 0x000fc8000f8ec03f */
[----:B------:R-:W-:Y:S01]  /*1280*/  ULOP3.LUT UR45, UR5, 0x10000, URZ, 0xfc, !UPT ;  /* 0x00010000052d7892 */ /* 0x000fe2000f8efc3f */
[----:B--2345:R-:W-:Y:S11]  /*1290*/  @P0 BRA `(.L_x_13) ;  /* 0x0000000000400947 */ /* 0x03cff60003800000 */
[----:B------:R-:W-:Y:S01]  /*12a0*/  MOV R0, 0x0 ;  /* 0x0000000000007802 */ /* 0x000fe20000000f00 */
[----:B------:R-:W-:Y:S01]  /*12b0*/  ULDC.64 UR4, c[0x4][0x68] ;  /* 0x01001a0000047ab9 */ /* 0x000fe20000000a00 */
[----:B------:R-:W-:Y:S01]  /*12c0*/  ULDC.64 UR6, c[0x4][0x8] ;  /* 0x0100020000067ab9 */ /* 0x000fe20000000a00 */
[----:B------:R-:W-:Y:S01]  /*12d0*/  IMAD.U32 R4, RZ, RZ, UR4 ;  /* 0x00000004ff047e24 */ /* 0x000fe2000f8e00ff */
[----:B------:R0:W1:Y:S01]  /*12e0*/  LDC.64 R14, c[0x4][R0] ;  /* 0x01000000000e7b82 */ /* 0x0000620000000a00 */
[----:B------:R-:W-:Y:S01]  /*12f0*/  IMAD.U32 R5, RZ, RZ, UR5 ;  /* 0x00000005ff057e24 */ /* 0x000fe2000f8e00ff */
[----:B------:R-:W-:Y:S01]  /*1300*/  ULDC.64 UR4, c[0x4][0x70] ;  /* 0x01001c0000047ab9 */ /* 0x000fe20000000a00 */
[----:B------:R-:W-:Y:S02]  /*1310*/  IMAD.U32 R10, RZ, RZ, UR6 ;  /* 0x00000006ff0a7e24 */ /* 0x000fe4000f8e00ff */
[----:B------:R-:W-:Y:S02]  /*1320*/  IMAD.U32 R6, RZ, RZ, UR4 ;  /* 0x00000004ff067e24 */ /* 0x000fe4000f8e00ff */
[----:B------:R-:W-:-:S02]  /*1330*/  IMAD.U32 R7, RZ, RZ, UR5 ;  /* 0x00000005ff077e24 */ /* 0x000fc4000f8e00ff */
[----:B------:R-:W-:Y:S02]  /*1340*/  IMAD.U32 R11, RZ, RZ, UR7 ;  /* 0x00000007ff0b7e24 */ /* 0x000fe4000f8e00ff */
[----:B------:R-:W-:Y:S02]  /*1350*/  IMAD.MOV.U32 R8, RZ, RZ, 0x1e1 ;  /* 0x000001e1ff087424 */ /* 0x000fe400078e00ff */
[----:B------:R-:W-:Y:S02]  /*1360*/  IMAD.MOV.U32 R12, RZ, RZ, 0x1 ;  /* 0x00000001ff0c7424 */ /* 0x000fe400078e00ff */
[----:B0-----:R-:W-:-:S07]  /*1370*/  IMAD.MOV.U32 R13, RZ, RZ, RZ ;  /* 0x000000ffff0d7224 */ /* 0x001fce00078e00ff */
[----:B------:R-:W-:-:S07]  /*1380*/  LEPC R20, `(.L_x_13) ;  /* 0x000000001014794e */ /* 0x000fce0000000000 */
[----:B-1---5:R-:W-:Y:S05]  /*1390*/  CALL.ABS.NOINC R14 ;  /* 0x000000000e007343 */ /* 0x022fea0003c00000 */
.L_x_13:
[----:B------:R-:W-:-:S13]  /*13a0*/  ISETP.NE.AND P0, PT, R98, 0x3, PT ;  /* 0x000000036200780c */ /* 0x000fda0003f05270 */
[----:B------:R-:W-:Y:S05]  /*13b0*/  @!P0 BRA `(.L_x_14) ;  /* 0x0000000000048947 */ /* 0x000fea0003800000 */
[----:B------:R-:W-:Y:S01]  /*13c0*/  BPT.TRAP 0x1 ;  /* 0x000000040000795c */ /* 0x000fe20000300000 */
.L_x_14:
[----:B------:R-:W-:Y:S02]  /*13d0*/  IMAD.U32 R3, RZ, RZ, UR41 ;  /* 0x00000029ff037e24 */ /* 0x000fe4000f8e00ff */
[----:B------:R-:W-:-:S03]  /*13e0*/  IMAD.U32 R0, RZ, RZ, UR40 ;  /* 0x00000028ff007e24 */ /* 0x000fc6000f8e00ff */
[----:B------:R-:W-:Y:S02]  /*13f0*/  LEA R3, R3, UR46, 0x3 ;  /* 0x0000002e03037c11 */ /* 0x000fe4000f8e18ff */
[----:B------:R-:W-:-:S04]  /*1400*/  SHF.L.U32 R0, R0, 0x1f, RZ ;  /* 0x0000001f00007819 */ /* 0x000fc800000006ff */
[----:B------:R0:W1:Y:S01]  /*1410*/  SYNCS.PHASECHK.TRANS64.TRYWAIT P1, [R3+URZ], R0 ;  /* 0x00000000030075a7 */ /* 0x000062000802017f */
[----:B------:R-:W-:Y:S05]  /*1420*/  @!P0 BRA `(.L_x_15) ;  /* 0x0000000000048947 */ /* 0x000fea0003800000 */
[----:B------:R-:W-:Y:S01]  /*1430*/  BPT.TRAP 0x1 ;  /* 0x000000040000795c */ /* 0x000fe20000300000 */
.L_x_15:
[----:B------:R-:W-:-:S05]  /*1440*/  IMAD.U32 R4, RZ, RZ, UR44 ;  /* 0x0000002cff047e24 */ /* 0x000fca000f8e00ff */
[----:B------:R-:W-:Y:S01]  /*1450*/  ISETP.GE.AND P2, PT, R4, 0x1, PT ;  /* 0x000000010400780c */ /* 0x000fe20003f46270 */
[----:B-1----:R-:W-:-:S12]  /*1460*/  @P1 BRA `(.L_x_16) ;  /* 0x0000000000081947 */ /* 0x002fd80003800000 */
[----:B------:R-:W1:Y:S02]  /*1470*/  SYNCS.PHASECHK.TRANS64.TRYWAIT P1, [R3+URZ], R0 ;  /* 0x00000000030075a7 */ /* 0x000e64000802017f */
[----:B-1----:R-:W-:Y:S05]  /*1480*/  @!P1 BRA `(.L_x_17) ;  /* 0x0000006800709947 */ /* 0x002fea0003800000 */
.L_x_16:
[----:B------:R-:W-:Y:S05]  /*1490*/  WARPSYNC.ALL ;  /* 0x0000000000007948 */ /* 0x000fea0003800000 */
[----:B------:R-:W-:Y:S01]  /*14a0*/  UIADD3 UR4, UR46, 0x18100, URZ ;  /* 0x000181002e047890 */ /* 0x000fe2000fffe03f */
[----:B------:R-:W-:Y:S01]  /*14b0*/  WARPGROUP.ARRIVE ;  /* 0x00000000000079c5 */ /* 0x000fe20000000000 */
[----:B------:R-:W-:Y:S02]  /*14c0*/  ULEA UR5, UR41, UR45, 0xb ;  /* 0x0000002d29057291 */ /* 0x000fe4000f8e583f */
[----:B------:R-:W-:Y:S01]  /*14d0*/  USHF.R.U32.HI UR4, URZ, 0x4, UR4 ;  /* 0x000000043f047899 */ /* 0x000fe20008011604 */
[----:B------:R-:W-:Y:S01]  /*14e0*/  UMOV UR9, 0x40000040 ;  /* 0x4000004000097882 */ /* 0x000fe20000000000 */
[----:B------:R-:W-:-:S02]  /*14f0*/  UMOV UR11, 0x40000040 ;  /* 0x40000040000b7882 */ /* 0x000fc40000000000 */
[----:B------:R-:W-:Y:S01]  /*1500*/  ULOP3.LUT UR4, UR4, 0x3fff, URZ, 0xc0, !UPT ;  /* 0x00003fff04047892 */ /* 0x000fe2000f8ec03f */
[----:B------:R-:W-:-:S03]  /*1510*/  UMOV UR8, UR5 ;  /* 0x0000000500087c82 */ /* 0x000fc60008000000 */
[----:B------:R-:W-:-:S04]  /*1520*/  ULOP3.LUT UR4, UR4, 0x4000000, URZ, 0xfc, !UPT ;  /* 0x0400000004047892 */ /* 0x000fc8000f8efc3f */
[----:B------:R-:W-:-:S07]  /*1530*/  ULEA UR6, UR41, UR4, 0xb ;  /* 0x0000000429067291 */ /* 0x000fce000f8e583f */
[----:B------:R-:W-:Y:S02]  /*1540*/  UMOV UR10, UR6 ;  /* 0x00000006000a7c82 */ /* 0x000fe40008000000 */
[----:B------:R-:W-:Y:S01]  /*1550*/  HGMMA.64x128x16.F32.BF16 R24, gdesc[UR8].tnspB, RZ, !UPT, gsb0 ;  /* 0x41e00000081879f0 */ /* 0x000fe2000c0018ff */
[----:B------:R-:W-:Y:S02]  /*1560*/  UIADD3 UR8, UR5, 0x2, URZ ;  /* 0x0000000205087890 */ /* 0x000fe4000fffe03f */
[----:B------:R-:W-:Y:S01]  /*1570*/  UIADD3 UR10, UR6, 0x80, URZ ;  /* 0x00000080060a7890 */ /* 0x000fe2000fffe03f */
[----:B------:R-:W-:Y:S01]  /*1580*/  UMOV UR9, 0x40000040 ;  /* 0x4000004000097882 */ /* 0x000fe20000000000 */
[----:B------:R-:W-:Y:S01]  /*1590*/  UMOV UR11, 0x40000040 ;  /* 0x40000040000b7882 */ /* 0x000fe20000000000 */
[----:B------:R-:W-:Y:S02]  /*15a0*/  WARPGROUP.DEPBAR.LE gsb0, 0x0 ;  /* 0x00008000000079c5 */ /* 0x000fe40000010000 */
[----:B------:R-:W-:-:S06]  /*15b0*/  WARPGROUP.ARRIVE ;  /* 0x00000000000079c5 */ /* 0x000fcc0000000000 */
[----:B------:R-:W-:Y:S01]  /*15c0*/  HGMMA.64x128x16.F32.BF16 R24, gdesc[UR8].tnspB, R24, gsb0 ;  /* 0x41e00000081879f0 */ /* 0x000fe20008001818 */
        /* <DEDUP_REMOVED lines=41> */
[----:B------:R-:W-:Y:S03]  /*1860*/  HGMMA.64x128x16.F32.BF16 R24, gdesc[UR8].tnspB, R24, gsb0 ;  /* 0x41e00000081879f0 */ /* 0x000fe60008001818 */
[----:B------:R-:W-:Y:S02]  /*1870*/  WARPGROUP.DEPBAR.LE gsb0, 0x0 ;  /* 0x00008000000079c5 */ /* 0x000fe40000010000 */
[----:B------:R-:W-:Y:S05]  /*1880*/  @!P2 BRA `(.L_x_18) ;  /* 0x00000004008ca947 */ /* 0x000fea0003800000 */
[----:B------:R-:W-:Y:S01]  /*1890*/  UIADD3 UR5, UR41, 0x1, URZ ;  /* 0x0000000129057890 */ /* 0x000fe2000fffe03f */
[----:B01----:R-:W-:-:S03]  /*18a0*/  IMAD.U32 R0, RZ, RZ, UR44 ;  /* 0x0000002cff007e24 */ /* 0x003fc6000f8e00ff */
[----:B------:R-:W-:-:S04]  /*18b0*/  UISETP.NE.AND UP0, UPT, UR5, 0x3, UPT ;  /* 0x000000030500788c */ /* 0x000fc8000bf05270 */
[----:B------:R-:W-:Y:S02]  /*18c0*/  USEL UR6, URZ, 0x1, UP0 ;  /* 0x000000013f067887 */ /* 0x000fe40008000000 */
[----:B------:R-:W-:Y:S02]  /*18d0*/  USEL UR5, UR5, URZ, UP0 ;  /* 0x0000003f05057287 */ /* 0x000fe40008000000 */
[----:B------:R-:W-:-:S06]  /*18e0*/  ULOP3.LUT UR6, UR40, UR6, URZ, 0x3c, !UPT ;  /* 0x0000000628067292 */ /* 0x000fcc000f8e3c3f */
[----:B------:R-:W-:Y:S01]  /*18f0*/  IMAD.U32 R5, RZ, RZ, UR6 ;  /* 0x00000006ff057e24 */ /* 0x000fe2000f8e00ff */
[----:B------:R-:W-:-:S06]  /*1900*/  UMOV UR6, UR41 ;  /* 0x0000002900067c82 */ /* 0x000fcc0008000000 */
.L_x_25:
[----:B01----:R-:W-:Y:S05]  /*1910*/  @!P0 BRA `(.L_x_19) ;  /* 0x0000000000048947 */ /* 0x003fea0003800000 */
[----:B------:R-:W-:Y:S01]  /*1920*/  BPT.TRAP 0x1 ;  /* 0x000000040000795c */ /* 0x000fe20000300000 */
.L_x_19:
[----:B------:R-:W0:Y:S01]  /*1930*/  S2UR UR8, SR_CgaCtaId ;  /* 0x00000000000879c3 */ /* 0x000e220000008800 */
[----:B------:R-:W-:Y:S01]  /*1940*/  UMOV UR7, 0x400 ;  /* 0x0000040000077882 */ /* 0x000fe20000000000 */
[----:B------:R-:W-:Y:S01]  /*1950*/  SHF.L.U32 R3, R5, 0x1f, RZ ;  /* 0x0000001f05037819 */ /* 0x000fe200000006ff */
[----:B0-----:R-:W-:-:S04]  /*1960*/  ULEA UR7, UR8, UR7, 0x18 ;  /* 0x0000000708077291 */ /* 0x001fc8000f8ec03f */
[----:B------:R-:W-:-:S09]  /*1970*/  ULEA UR8, UR5, UR7, 0x3 ;  /* 0x0000000705087291 */ /* 0x000fd2000f8e183f */
[----:B------:R0:W1:Y:S01]  /*1980*/  SYNCS.PHASECHK.TRANS64.TRYWAIT P1, [UR8], R3 ;  /* 0x00000003ff0075a7 */ /* 0x0000620008020148 */
[----:B------:R-:W-:Y:S05]  /*1990*/  @!P0 BRA `(.L_x_20) ;  /* 0x0000000000048947 */ /* 0x000fea0003800000 */
[----:B------:R-:W-:Y:S01]  /*19a0*/  BPT.TRAP 0x1 ;  /* 0x000000040000795c */ /* 0x000fe20000300000 */
.L_x_20:
[----:B-1----:R-:W-:Y:S05]  /*19b0*/  @P1 BRA `(.L_x_21) ;  /* 0x0000000000081947 */ /* 0x002fea0003800000 */
[----:B------:R-:W1:Y:S02]  /*19c0*/  SYNCS.PHASECHK.TRANS64.TRYWAIT P1, [UR8], R3 ;  /* 0x00000003ff0075a7 */ /* 0x000e640008020148 */
[----:B-1----:R-:W-:Y:S05]  /*19d0*/  @!P1 BRA `(.L_x_22) ;  /* 0x0000006400309947 */ /* 0x002fea0003800000 */
.L_x_21:
[----:B------:R-:W-:Y:S01]  /*19e0*/  ULEA UR12, UR5, UR45, 0xb ;  /* 0x0000002d050c7291 */ /* 0x000fe2000f8e583f */
[----:B------:R-:W-:Y:S01]  /*19f0*/  WARPGROUP.ARRIVE ;  /* 0x00000000000079c5 */ /* 0x000fe20000000000 */
[----:B------:R-:W-:Y:S01]  /*1a00*/  ULEA UR13, UR5, UR4, 0xb ;  /* 0x00000004050d7291 */ /* 0x000fe2000f8e583f */
[----:B------:R-:W-:Y:S01]  /*1a10*/  UMOV UR9, 0x40000040 ;  /* 0x4000004000097882 */ /* 0x000fe20000000000 */
[----:B------:R-:W-:-:S03]  /*1a20*/  UMOV UR11, 0x40000040 ;  /* 0x40000040000b7882 */ /* 0x000fc60000000000 */
[----:B------:R-:W-:Y:S02]  /*1a30*/  UMOV UR8, UR12 ;  /* 0x0000000c00087c82 */ /* 0x000fe40008000000 */
[----:B------:R-:W-:Y:S02]  /*1a40*/  UMOV UR10, UR13 ;  /* 0x0000000d000a7c82 */ /* 0x000fe40008000000 */
[----:B------:R-:W-:Y:S01]  /*1a50*/  HGMMA.64x128x16.F32.BF16 R24, gdesc[UR8].tnspB, R24, gsb0 ;  /* 0x41e00000081879f0 */ /* 0x000fe20008001818 */
[----:B------:R-:W-:Y:S02]  /*1a60*/  UIADD3 UR8, UR12, 0x2, URZ ;  /* 0x000000020c087890 */ /* 0x000fe4000fffe03f */
[----:B------:R-:W-:Y:S01]  /*1a70*/  UIADD3 UR10, UR13, 0x80, URZ ;  /* 0x000000800d0a7890 */ /* 0x000fe2000fffe03f */
[----:B------:R-:W-:Y:S01]  /*1a80*/  UMOV UR9, 0x40000040 ;  /* 0x4000004000097882 */ /* 0x000fe20000000000 */
[----:B------:R-:W-:Y:S01]  /*1a90*/  UMOV UR11, 0x40000040 ;  /* 0x40000040000b7882 */ /* 0x000fe20000000000 */
[----:B------:R-:W-:-:S02]  /*1aa0*/  WARPGROUP.DEPBAR.LE gsb0, 0x0 ;  /* 0x00008000000079c5 */ /* 0x000fc40000010000 */
        /* <DEDUP_REMOVED lines=46> */
[----:B------:R-:W-:Y:S01]  /*1d90*/  BPT.TRAP 0x1 ;  /* 0x000000040000795c */ /* 0x000fe20000300000 */
.L_x_23:
[----:B------:R-:W-:Y:S01]  /*1da0*/  ULEA UR7, UR6, UR7, 0x3 ;  /* 0x0000000706077291 */ /* 0x000fe2000f8e183f */
[----:B------:R-:W-:-:S03]  /*1db0*/  ISETP.GT.U32.AND P1, PT, R18, 0x1, PT ;  /* 0x000000011200780c */ /* 0x000fc60003f24070 */
[----:B------:R-:W-:-:S04]  /*1dc0*/  UIADD3 UR7, UR7, 0x18, URZ ;  /* 0x0000001807077890 */ /* 0x000fc8000fffe03f */
[----:B------:R-:W-:-:S09]  /*1dd0*/  UPRMT UR7, URZ, 0x654, UR7 ;  /* 0x000006543f077896 */ /* 0x000fd20008000007 */
[----:B------:R-:W-:Y:S01]  /*1de0*/  SYNCS.ARRIVE.TRANS64.RED.A1T0 RZ, [UR7], RZ ;  /* 0x000000ffffff79a7 */ /* 0x000fe20008100407 */
[----:B------:R-:W-:Y:S05]  /*1df0*/  @P1 BRA `(.L_x_24) ;  /* 0x0000000000041947 */ /* 0x000fea0003800000 */
[----:B------:R-:W-:Y:S01]  /*1e00*/  BPT.TRAP 0x1 ;  /* 0x000000040000795c */ /* 0x000fe20000300000 */
.L_x_24:
[----:B------:R-:W-:Y:S01]  /*1e10*/  UIADD3 UR5, UR5, 0x1, URZ ;  /* 0x0000000105057890 */ /* 0x000fe2000fffe03f */
[C---:B------:R-:W-:Y:S01]  /*1e20*/  ISETP.GT.AND P1, PT, R0.reuse, 0x1, PT ;  /* 0x000000010000780c */ /* 0x040fe20003f24270 */
[----:B------:R-:W-:Y:S01]  /*1e30*/  UIADD3 UR6, UR6, 0x1, URZ ;  /* 0x0000000106067890 */ /* 0x000fe2000fffe03f */
[----:B------:R-:W-:Y:S01]  /*1e40*/  VIADD R0, R0, 0xffffffff ;  /* 0xffffffff00007836 */ /* 0x000fe20000000000 */
[----:B------:R-:W-:Y:S02]  /*1e50*/  UISETP.NE.AND UP0, UPT, UR5, 0x3, UPT ;  /* 0x000000030500788c */ /* 0x000fe4000bf05270 */
[----:B------:R-:W-:Y:S02]  /*1e60*/  UISETP.NE.AND UP1, UPT, UR6, 0x3, UPT ;  /* 0x000000030600788c */ /* 0x000fe4000bf25270 */
[----:B------:R-:W-:Y:S02]  /*1e70*/  USEL UR7, URZ, 0x1, UP0 ;  /* 0x000000013f077887 */ /* 0x000fe40008000000 */
[----:B------:R-:W-:-:S02]  /*1e80*/  USEL UR5, UR5, URZ, UP0 ;  /* 0x0000003f05057287 */ /* 0x000fc40008000000 */
[----:B------:R-:W-:Y:S02]  /*1e90*/  USEL UR6, UR6, URZ, UP1 ;  /* 0x0000003f06067287 */ /* 0x000fe40008800000 */
[----:B------:R-:W-:Y:S01]  /*1ea0*/  LOP3.LUT R5, R5, UR7, RZ, 0x3c, !PT ;  /* 0x0000000705057c12 */ /* 0x000fe2000f8e3cff */
[----:B------:R-:W-:Y:S09]  /*1eb0*/  @P1 BRA `(.L_x_25) ;  /* 0xfffffff800941947 */ /* 0x000ff2000383ffff */
.L_x_18:
[----:B01----:R-:W0:Y:S02]  /*1ec0*/  LDC R0, c[0x0][0x28c] ;  /* 0x0000a300ff007b82 */ /* 0x003e240000000800 */
[----:B0-----:R-:W-:-:S13]  /*1ed0*/  ISETP.GE.AND P1, PT, R0, 0x1, PT ;  /* 0x000000010000780c */ /* 0x001fda0003f26270 */
[----:B------:R-:W-:Y:S05]  /*1ee0*/  @!P1 BRA `(.L_x_26) ;  /* 0x0000000000409947 */ /* 0x000fea0003800000 */
[----:B------:R-:W-:Y:S05]  /*1ef0*/  @!P0 BRA `(.L_x_27) ;  /* 0x0000000000048947 */ /* 0x000fea0003800000 */
[----:B------:R-:W-:Y:S01]  /*1f00*/  BPT.TRAP 0x1 ;  /* 0x000000040000795c */ /* 0x000fe20000300000 */
.L_x_27:
[----:B------:R-:W0:Y:S01]  /*1f10*/  S2UR UR7, SR_CgaCtaId ;  /* 0x00000000000779c3 */ /* 0x000e220000008800 */
[----:B------:R-:W-:Y:S01]  /*1f20*/  UIADD3 UR6, UR44, UR41, URZ ;  /* 0x000000292c067290 */ /* 0x000fe2000fffe03f */
[----:B------:R-:W-:-:S03]  /*1f30*/  ISETP.GT.U32.AND P0, PT, R18, 0x1, PT ;  /* 0x000000011200780c */ /* 0x000fc60003f04070 */
[----:B------:R-:W-:-:S04]  /*1f40*/  UIMAD.WIDE.U32 UR4, UR6, -0x55555555, URZ ;  /* 0xaaaaaaab060478a5 */ /* 0x000fc8000f8e003f */
[----:B------:R-:W-:-:S03]  /*1f50*/  USHF.R.U32.HI UR4, URZ, 0x1, UR5 ;  /* 0x000000013f047899 */ /* 0x000fc60008011605 */
[----:B------:R-:W-:Y:S01]  /*1f60*/  UMOV UR5, 0x400 ;  /* 0x0000040000057882 */ /* 0x000fe20000000000 */
[----:B------:R-:W-:Y:S02]  /*1f70*/  UIMAD UR6, UR4, -0x3, UR6 ;  /* 0xfffffffd040678a4 */ /* 0x000fe4000f8e0206 */
[----:B0-----:R-:W-:-:S04]  /*1f80*/  ULEA UR5, UR7, UR5, 0x18 ;  /* 0x0000000507057291 */ /* 0x001fc8000f8ec03f */
[----:B------:R-:W-:-:S04]  /*1f90*/  ULEA UR6, UR6, UR5, 0x3 ;  /* 0x0000000506067291 */ /* 0x000fc8000f8e183f */
[----:B------:R-:W-:-:S04]  /*1fa0*/  UIADD3 UR6, UR6, 0x18, URZ ;  /* 0x0000001806067890 */ /* 0x000fc8000fffe03f */
[----:B------:R-:W-:-:S09]  /*1fb0*/  UPRMT UR6, URZ, 0x654, UR6 ;  /* 0x000006543f067896 */ /* 0x000fd20008000006 */
[----:B------:R-:W-:Y:S01]  /*1fc0*/  SYNCS.ARRIVE.TRANS64.RED.A1T0 RZ, [UR6], RZ ;  /* 0x000000ffffff79a7 */ /* 0x000fe20008100406 */
[----:B------:R-:W-:Y:S05]  /*1fd0*/  @P0 BRA `(.L_x_26) ;  /* 0x0000000000040947 */ /* 0x000fea0003800000 */
[----:B------:R-:W-:Y:S01]  /*1fe0*/  BPT.TRAP 0x1 ;  /* 0x000000040000795c */ /* 0x000fe20000300000 */
.L_x_26:
[----:B------:R-:W-:Y:S01]  /*1ff0*/  IMAD.SHL.U32 R6, R100, 0x80, RZ ;  /* 0x0000008064067824 */ /* 0x000fe200078e00ff */
[----:B------:R-:W-:Y:S01]  /*2000*/  UIADD3 UR41, UR43, UR41, URZ ;  /* 0x000000292b297290 */ /* 0x000fe2000fffe03f */
[----:B------:R-:W-:Y:S01]  /*2010*/  SHF.R.S32.HI R11, RZ, 0x1f, R99 ;  /* 0x0000001fff0b7819 */ /* 0x000fe20000011463 */
[----:B------:R-:W-:Y:S01]  /*2020*/  UISETP.GE.U32.AND UP1, UPT, UR43, 0x3, UPT ;  /* 0x000000032b00788c */ /* 0x000fe2000bf26070 */
[----:B------:R-:W-:Y:S01]  /*2030*/  IMAD.SHL.U32 R10, R101, 0x80, RZ ;  /* 0x00000080650a7824 */ /* 0x000fe200078e00ff */
[----:B------:R-:W-:Y:S01]  /*2040*/  ULDC UR7, c[0x0][0x288] ;  /* 0x0000a20000077ab9 */ /* 0x000fe20000000800 */
[C---:B------:R-:W-:Y:S01]  /*2050*/  LOP3.LUT R8, R6.reuse, 0x6, R93, 0xf8, !PT ;  /* 0x0000000606087812 */ /* 0x040fe200078ef85d */
[----:B------:R-:W-:Y:S01]  /*2060*/  UISETP.GT.U32.AND UP0, UPT, UR41, 0x2, UPT ;  /* 0x000000022900788c */ /* 0x000fe2000bf04070 */
[----:B------:R-:W-:Y:S01]  /*2070*/  ISETP.GE.AND P0, PT, R6, UR7, PT ;  /* 0x0000000706007c0c */ /* 0x000fe2000bf06270 */
[----:B------:R-:W-:Y:S01]  /*2080*/  ULDC.64 UR4, c[0x0][0x5d0] ;  /* 0x0001740000047ab9 */ /* 0x000fe20000000a00 */
[--C-:B------:R-:W-:Y:S01]  /*2090*/  SHF.R.S32.HI R9, RZ, 0x1f, R8.reuse ;  /* 0x0000001fff097819 */ /* 0x100fe20000011408 */
[----:B------:R-:W-:Y:S01]  /*20a0*/  ULDC UR10, c[0x0][0x284] ;  /* 0x0000a100000a7ab9 */ /* 0x000fe20000000800 */
[----:B------:R-:W-:Y:S01]  /*20b0*/  IMAD R0, R11, UR4, RZ ;  /* 0x000000040b007c24 */ /* 0x000fe2000f8e02ff */
[----:B------:R-:W-:Y:S01]  /*20c0*/  UISETP.LT.U32.AND UP0, UPT, UR43, 0x3, UP0 ;  /* 0x000000032b00788c */ /* 0x000fe20008701070 */
[----:B------:R-:W-:Y:S01]  /*20d0*/  ISETP.GE.OR P0, PT, R10, UR10, P0 ;  /* 0x0000000a0a007c0c */ /* 0x000fe20008706670 */
[----:B------:R-:W-:Y:S01]  /*20e0*/  IMAD.WIDE.U32 R4, R99, UR4, R8 ;  /* 0x0000000463047c25 */ /* 0x000fe2000f8e0008 */
[----:B------:R-:W-:Y:S01]  /*20f0*/  ULDC.64 UR8, c[0x0][0x5c8] ;  /* 0x0001720000087ab9 */ /* 0x000fe20000000a00 */
[----:B------:R-:W-:-:S02]  /*2100*/  USEL UR6, URZ, 0x1, !UP0 ;  /* 0x000000013f067887 */ /* 0x000fc4000c000000 */
[----:B------:R-:W-:Y:S01]  /*2110*/  IMAD R3, R99, UR5, R0 ;  /* 0x0000000563037c24 */ /* 0x000fe2000f8e0200 */
[----:B------:R-:W-:Y:S01]  /*2120*/  @UP1 UIMAD.WIDE.U32 UR4, UR41, -0x55555555, URZ ;  /* 0xaaaaaaab290418a5 */ /* 0x000fe2000f8e003f */
[----:B------:R-:W-:Y:S01]  /*2130*/  IMAD.WIDE R100, R101, 0x80, R22 ;  /* 0x0000008065647825 */ /* 0x000fe200078e0216 */
[----:B------:R-:W-:Y:S02]  /*2140*/  ULOP3.LUT UR40, UR40, UR6, URZ, 0x3c, !UPT ;  /* 0x0000000628287292 */ /* 0x000fe4000f8e3c3f */
[----:B------:R-:W-:Y:S01]  /*2150*/  @UP1 USHF.R.U32.HI UR4, URZ, 0x1, UR5 ;  /* 0x000000013f041899 */ /* 0x000fe20008011605 */
[----:B------:R-:W-:Y:S02]  /*2160*/  IMAD.IADD R5, R5, 0x1, R3 ;  /* 0x0000000105057824 */ /* 0x000fe400078e0203 */
[----:B------:R-:W-:Y:S01]  /*2170*/  IMAD R3, R101, UR8, RZ ;  /* 0x0000000865037c24 */ /* 0x000fe2000f8e02ff */
[----:B------:R-:W-:Y:S01]  /*2180*/  @UP1 ULOP3.LUT UR40, UR40, 0x1, UR4, 0x78, !UPT ;  /* 0x0000000128281892 */ /* 0x000fe2000f8e7804 */
[----:B------:R-:W-:-:S04]  /*2190*/  IMAD.WIDE.U32 R102, R100, UR8, R4 ;  /* 0x0000000864667c25 */ /* 0x000fc8000f8e0004 */
[----:B------:R-:W-:Y:S02]  /*21a0*/  IMAD R7, R100, UR9, R3 ;  /* 0x0000000964077c24 */ /* 0x000fe4000f8e0203 */
[----:B------:R-:W-:Y:S01]  /*21b0*/  IMAD.MOV.U32 R0, RZ, RZ, -0x1 ;  /* 0xffffffffff007424 */ /* 0x000fe200078e00ff */
[----:B------:R-:W-:Y:S06]  /*21c0*/  @P0 BRA `(.L_x_28) ;  /* 0x00000040001c0947 */ /* 0x000fec0003800000 */
[----:B-----5:R-:W-:Y:S01]  /*21d0*/  FSETP.NEU.AND P0, PT, R88, RZ, PT ;  /* 0x000000ff5800720b */ /* 0x020fe20003f0d000 */
[----:B------:R-:W-:Y:S01]  /*21e0*/  IMAD.IADD R4, R89, 0x1, -R6 ;  /* 0x0000000159047824 */ /* 0x000fe200078e0a06 */
[----:B------:R-:W-:Y:S01]  /*21f0*/  BSSY B0, `(.L_x_28) ;  /* 0x0000404000007945 */ /* 0x000fe20003800000 */
[----:B------:R-:W-:Y:S02]  /*2200*/  IMAD.IADD R3, R97, 0x1, -R10 ;  /* 0x0000000161037824 */ /* 0x000fe400078e0a0a */
[----:B------:R-:W-:Y:S01]  /*2210*/  IMAD.IADD R113, R103, 0x1, R7 ;  /* 0x0000000167717824 */ /* 0x000fe200078e0207 */
[----:B------:R-:W-:-:S04]  /*2220*/  ISETP.GT.AND P2, PT, R4, RZ, PT ;  /* 0x000000ff0400720c */ /* 0x000fc80003f44270 */
[----:B------:R-:W-:-:S03]  /*2230*/  ISETP.GT.AND P1, PT, R3, RZ, P2 ;  /* 0x000000ff0300720c */ /* 0x000fc60001724270 */
[----:B------:R-:W-:Y:S10]  /*2240*/  @!P0 BRA `(.L_x_29) ;  /* 0x0000002c00288947 */ /* 0x000ff40003800000 */
[----:B------:R-:W0:Y:S01]  /*2250*/  LDC.64 R106, c[0x0][0x5b8] ;  /* 0x00016e00ff6a7b82 */ /* 0x000e220000000a00 */
[----:B------:R-:W-:-:S07]  /*2260*/  ULDC.64 UR4, c[0x0][0x5c0] ;  /* 0x0001700000047ab9 */ /* 0x000fce0000000a00 */
[----:B------:R-:W1:Y:S08]  /*2270*/  LDC.64 R108, c[0x0][0x5b0] ;  /* 0x00016c00ff6c7b82 */ /* 0x000e700000000a00 */
[----:B------:R-:W2:Y:S01]  /*2280*/  LDC.64 R110, c[0x0][0x5a8] ;  /* 0x00016a00ff6e7b82 */ /* 0x000ea20000000a00 */
[-C--:B0-----:R-:W-:Y:S02]  /*2290*/  IMAD R6, R11, R106.reuse, RZ ;  /* 0x0000006a0b067224 */ /* 0x081fe400078e02ff */
[----:B------:R-:W-:-:S04]  /*22a0*/  IMAD.WIDE.U32 R104, R99, R106, R8 ;  /* 0x0000006a63687225 */ /* 0x000fc800078e0008 */
[----:B------:R-:W-:Y:S02]  /*22b0*/  IMAD R103, R99, R107, R6 ;  /* 0x0000006b63677224 */ /* 0x000fe400078e0206 */
[-C--:B-1----:R-:W-:Y:S02]  /*22c0*/  IMAD R5, R101, R108.reuse, RZ ;  /* 0x0000006c65057224 */ /* 0x082fe400078e02ff */
[----:B------:R-:W-:Y:S02]  /*22d0*/  IMAD.IADD R13, R105, 0x1, R103 ;  /* 0x00000001690d7824 */ /* 0x000fe400078e0267 */
[----:B------:R-:W-:Y:S02]  /*22e0*/  IMAD.MOV.U32 R12, RZ, RZ, R104 ;  /* 0x000000ffff0c7224 */ /* 0x000fe400078e0068 */
[C---:B------:R-:W-:Y:S02]  /*22f0*/  IMAD R107, R100.reuse, R109, R5 ;  /* 0x0000006d646b7224 */ /* 0x040fe400078e0205 */
[----:B------:R-:W-:-:S04]  /*2300*/  IMAD.WIDE.U32 R6, R100, R108, R12 ;  /* 0x0000006c64067225 */ /* 0x000fc800078e000c */
[----:B------:R-:W-:Y:S01]  /*2310*/  IMAD.IADD R5, R7, 0x1, R107 ;  /* 0x0000000107057824 */ /* 0x000fe200078e026b */
[----:B--2---:R-:W-:-:S04]  /*2320*/  LEA R14, P0, R6, R110, 0x1 ;  /* 0x0000006e060e7211 */ /* 0x004fc800078008ff */
[----:B------:R-:W-:-:S05]  /*2330*/  LEA.HI.X R15, R6, R111, R5, 0x1, P0 ;  /* 0x0000006f060f7211 */ /* 0x000fca00000f0c05 */
[----:B------:R0:W2:Y:S01]  /*2340*/  @P1 LDG.E.LTC128B.U16 R5, desc[UR38][R14.64] ;  /* 0x000000260e051981 */ /* 0x0000a2000c1e1520 */
[----:B------:R-:W-:Y:S01]  /*2350*/  LEA R10, P0, R102, UR4, 0x1 ;  /* 0x00000004660a7c11 */ /* 0x000fe2000f8008ff */
[----:B------:R-:W-:Y:S01]  /*2360*/  IMAD.WIDE.U32 R6, R100, R108, R8 ;  /* 0x0000006c64067225 */ /* 0x000fe200078e0008 */
[----:B------:R-:W-:Y:S03]  /*2370*/  BSSY B1, `(.L_x_30) ;  /* 0x0000012000017945 */ /* 0x000fe60003800000 */
[----:B------:R-:W-:Y:S02]  /*2380*/  IMAD.IADD R7, R107, 0x1, R7 ;  /* 0x000000016b077824 */ /* 0x000fe400078e0207 */
[----:B------:R-:W-:Y:S01]  /*2390*/  IMAD.WIDE.U32 R20, R99, R106, R6 ;  /* 0x0000006a63147225 */ /* 0x000fe200078e0006 */
[----:B0-----:R-:W-:-:S03]  /*23a0*/  SHF.L.U64.HI R15, R108, 0x3, R109 ;  /* 0x000000036c0f7819 */ /* 0x001fc6000001026d */
[----:B------:R-:W-:Y:S01]  /*23b0*/  IMAD.IADD R7, R103, 0x1, R21 ;  /* 0x0000000167077824 */ /* 0x000fe200078e0215 */
[----:B------:R-:W-:Y:S01]  /*23c0*/  LEA R6, P4, R20, R110, 0x1 ;  /* 0x0000006e14067211 */ /* 0x000fe200078808ff */
[----:B------:R-:W-:-:S03]  /*23d0*/  IMAD.SHL.U32 R14, R108, 0x8, RZ ;  /* 0x000000086c0e7824 */ /* 0x000fc600078e00ff */
[----:B------:R-:W-:Y:S01]  /*23e0*/  LEA.HI.X R7, R20, R111, R7, 0x1, P4 ;  /* 0x0000006f14077211 */ /* 0x000fe200020f0c07 */
[----:B--2---:R-:W-:-:S04]  /*23f0*/  IMAD.U32 R11, R5, 0x10000, RZ ;  /* 0x00010000050b7824 */ /* 0x004fc800078e00ff */
[----:B------:R-:W-:-:S04]  /*2400*/  FMUL R11, R11, R88 ;  /* 0x000000580b0b7220 */ /* 0x000fc80000400000 */
[----:B------:R-:W-:Y:S01]  /*2410*/  FFMA R24, R24, R19, R11 ;  /* 0x0000001318187223 */ /* 0x000fe2000000000b */
[----:B------:R-:W-:Y:S02]  /*2420*/  LEA.HI.X R11, R102, UR5, R113, 0x1, P0 ;  /* 0x00000005660b7c11 */ /* 0x000fe400080f0c71 */
[----:B------:R-:W-:Y:S02]  /*2430*/  ISETP.GT.AND P0, PT, R4, 0x1, PT ;  /* 0x000000010400780c */ /* 0x000fe40003f04270 */
[----:B------:R-:W-:Y:S02]  /*2440*/  F2FP.BF16.F32.PACK_AB R24, RZ, R24 ;  /* 0x00000018ff18723e */ /* 0x000fe400000010ff */
[----:B------:R-:W-:-:S03]  /*2450*/  ISETP.GT.AND P3, PT, R3, RZ, P0 ;  /* 0x000000ff0300720c */ /* 0x000fc60000764270 */
[----:B------:R0:W-:Y:S10]  /*2460*/  @P1 STG.E.U16 desc[UR38][R10.64], R24 ;  /* 0x000000180a001986 */ /* 0x0001f4000c101526 */
[----:B------:R-:W-:Y:S05]  /*2470*/  @!P3 BRA `(.L_x_31) ;  /* 0x000000000004b947 */ /* 0x000fea0003800000 */
[----:B------:R1:W5:Y:S02]  /*2480*/  LDG.E.LTC128B.U16 R5, desc[UR38][R6.64+0x2] ;  /* 0x0000022606057981 */ /* 0x000364000c1e1520 */
.L_x_31:
[----:B------:R-:W-:Y:S05]  /*2490*/  BSYNC B1 ;  /* 0x0000000000017941 */ /* 0x000fea0003800000 */
.L_x_30:
[----:B-----5:R-:W-:Y:S01]  /*24a0*/  IMAD.U32 R101, R5, 0x10000, RZ ;  /* 0x0001000005657824 */ /* 0x020fe200078e00ff */
[----:B------:R-:W-:Y:S01]  /*24b0*/  ISETP.GT.AND P2, PT, R3, 0x8, P2 ;  /* 0x000000080300780c */ /* 0x000fe20001744270 */
[----:B------:R-:W-:Y:S01]  /*24c0*/  IMAD.WIDE.U32 R20, R100, R108, R14 ;  /* 0x0000006c64147225 */ /* 0x000fe200078e000e */
[----:B0-----:R-:W-:-:S03]  /*24d0*/  PRMT R24, R5, 0x7610, R24 ;  /* 0x0000761005187816 */ /* 0x001fc60000000018 */
[----:B------:R-:W-:Y:S01]  /*24e0*/  FMUL R12, R101, R88 ;  /* 0x00000058650c7220 */ /* 0x000fe20000400000 */
[----:B------:R-:W-:Y:S01]  /*24f0*/  IMAD.IADD R107, R107, 0x1, R21 ;  /* 0x000000016b6b7824 */ /* 0x000fe200078e0215 */
[----:B------:R-:W-:Y:S02]  /*2500*/  IADD3 R104, P1, R104, R20, RZ ;  /* 0x0000001468687210 */ /* 0x000fe40007f3e0ff */
[----:B------:R-:W-:-:S03]  /*2510*/  FFMA R12, R25, R19, R12 ;  /* 0x00000013190c7223 */ /* 0x000fc6000000000c */
[----:B------:R-:W-:Y:S02]  /*2520*/  IMAD.X R13, R107, 0x1, R13, P1 ;  /* 0x000000016b0d7824 */ /* 0x000fe400008e060d */
[----:B------:R-:W-:Y:S02]  /*2530*/  F2FP.BF16.F32.PACK_AB R12, RZ, R12 ;  /* 0x0000000cff0c723e */ /* 0x000fe400000010ff */
[----:B------:R-:W-:Y:S02]  /*2540*/  LEA R14, P1, R104, R110, 0x1 ;  /* 0x0000006e680e7211 */ /* 0x000fe400078208ff */
[----:B------:R-:W-:Y:S02]  /*2550*/  PRMT R21, R12, 0x7610, R21 ;  /* 0x000076100c157816 */ /* 0x000fe40000000015 */
[----:B------:R-:W-:-:S03]  /*2560*/  LEA.HI.X R15, R104, R111, R13, 0x1, P1 ;  /* 0x0000006f680f7211 */ /* 0x000fc600008f0c0d */
[----:B------:R0:W-:Y:S04]  /*2570*/  @P3 STG.E.U16 desc[UR38][R10.64+0x2], R21 ;  /* 0x000002150a003986 */ /* 0x0001e8000c101526 */
[----:B------:R-:W2:Y:S01]  /*2580*/  @P2 LDG.E.LTC128B.U16 R24, desc[UR38][R14.64] ;  /* 0x000000260e182981 */ /* 0x000ea2000c1e1520 */
[----:B------:R-:W-:Y:S01]  /*2590*/  IADD3 R20, P1, R8, R20, RZ ;  /* 0x0000001408147210 */ /* 0x000fe20007f3e0ff */
[----:B------:R-:W-:Y:S01]  /*25a0*/  BSSY B1, `(.L_x_32) ;  /* 0x0000011000017945 */ /* 0x000fe20003800000 */
[C---:B------:R-:W-:Y:S02]  /*25b0*/  SHF.L.U64.HI R13, R92.reuse, 0x1, R91 ;  /* 0x000000015c0d7819 */ /* 0x040fe4000001025b */
[----:B------:R-:W-:Y:S01]  /*25c0*/  ISETP.GT.AND P0, PT, R3, 0x8, P0 ;  /* 0x000000080300780c */ /* 0x000fe20000704270 */
[----:B0-----:R-:W-:Y:S01]  /*25d0*/  IMAD.X R21, R9, 0x1, R107, P1 ;  /* 0x0000000109157824 */ /* 0x001fe200008e066b */
[----:B------:R-:W-:Y:S01]  /*25e0*/  LEA R12, P1, R92, R10, 0x1 ;  /* 0x0000000a5c0c7211 */ /* 0x000fe200078208ff */
[----:B------:R-:W-:-:S04]  /*25f0*/  IMAD.WIDE.U32 R20, R99, R106, R20 ;  /* 0x0000006a63147225 */ /* 0x000fc800078e0014 */
[----:B------:R-:W-:Y:S01]  /*2600*/  IMAD.X R13, R13, 0x1, R11, P1 ;  /* 0x000000010d0d7824 */ /* 0x000fe200008e060b */
[----:B------:R-:W-:Y:S01]  /*2610*/  LEA R8, P3, R20, R110, 0x1 ;  /* 0x0000006e14087211 */ /* 0x000fe200078608ff */
[----:B------:R-:W-:-:S05]  /*2620*/  IMAD.IADD R9, R103, 0x1, R21 ;  /* 0x0000000167097824 */ /* 0x000fca00078e0215 */
[----:B------:R-:W-:Y:S01]  /*2630*/  LEA.HI.X R9, R20, R111, R9, 0x1, P3 ;  /* 0x0000006f14097211 */ /* 0x000fe200018f0c09 */
[----:B--2---:R-:W-:-:S04]  /*2640*/  IMAD.U32 R5, R24, 0x10000, RZ ;  /* 0x0001000018057824 */ /* 0x004fc800078e00ff */
[----:B------:R-:W-:-:S04]  /*2650*/  FMUL R5, R5, R88 ;  /* 0x0000005805057220 */ /* 0x000fc80000400000 */
[----:B------:R-:W-:-:S05]  /*2660*/  FFMA R5, R26, R19, R5 ;  /* 0x000000131a057223 */ /* 0x000fca0000000005 */
[----:B------:R-:W-:-:S05]  /*2670*/  F2FP.BF16.F32.PACK_AB R5, RZ, R5 ;  /* 0x00000005ff05723e */ /* 0x000fca00000010ff */
[----:B------:R0:W-:Y:S01]  /*2680*/  @P2 STG.E.U16 desc[UR38][R12.64], R5 ;  /* 0x000000050c002986 */ /* 0x0001e2000c101526 */
[----:B------:R-:W-:Y:S05]  /*2690*/  @!P0 BRA `(.L_x_33) ;  /* 0x0000000000048947 */ /* 0x000fea0003800000 */
[----:B------:R2:W5:Y:S02]  /*26a0*/  LDG.E.LTC128B.U16 R24, desc[UR38][R8.64+0x2] ;  /* 0x0000022608187981 */ /* 0x000564000c1e1520 */
.L_x_33:
[----:B------:R-:W-:Y:S05]  /*26b0*/  BSYNC B1 ;  /* 0x0000000000017941 */ /* 0x000fea0003800000 */
.L_x_32:
[----:B0----5:R-:W-:Y:S01]  /*26c0*/  IMAD.U32 R5, R24, 0x10000, RZ ;  /* 0x0001000018057824 */ /* 0x021fe200078e00ff */
[----:B------:R-:W-:Y:S01]  /*26d0*/  ISETP.GT.AND P1, PT, R4, 0x8, PT ;  /* 0x000000080400780c */ /* 0x000fe20003f24270 */
[----:B------:R-:W-:Y:S02]  /*26e0*/  BSSY B1, `(.L_x_34) ;  /* 0x0000008000017945 */ /* 0x000fe40003800000 */
[----:B------:R-:W-:Y:S01]  /*26f0*/  FMUL R14, R5, R88 ;  /* 0x00000058050e7220 */ /* 0x000fe20000400000 */
[----:B------:R-:W-:-:S03]  /*2700*/  ISETP.GT.AND P2, PT, R3, RZ, P1 ;  /* 0x000000ff0300720c */ /* 0x000fc60000f44270 */
[----:B------:R-:W-:-:S05]  /*2710*/  FFMA R14, R27, R19, R14 ;  /* 0x000000131b0e7223 */ /* 0x000fca000000000e */
[----:B------:R-:W-:-:S05]  /*2720*/  F2FP.BF16.F32.PACK_AB R14, RZ, R14 ;  /* 0x0000000eff0e723e */ /* 0x000fca00000010ff */
[----:B------:R0:W-:Y:S01]  /*2730*/  @P0 STG.E.U16 desc[UR38][R12.64+0x2], R14 ;  /* 0x0000020e0c000986 */ /* 0x0001e2000c101526 */
[----:B------:R-:W-:Y:S05]  /*2740*/  @!P2 BRA `(.L_x_35) ;  /* 0x000000000004a947 */ /* 0x000fea0003800000 */
[----:B------:R3:W5:Y:S02]  /*2750*/  LDG.E.LTC128B.U16 R24, desc[UR38][R6.64+0x10] ;  /* 0x0000102606187981 */ /* 0x000764000c1e1520 */
.L_x_35:
[----:B------:R-:W-:Y:S05]  /*2760*/  BSYNC B1 ;  /* 0x0000000000017941 */ /* 0x000fea0003800000 */
.L_x_34:
[----:B-----5:R-:W-:Y:S01]  /*2770*/  IMAD.U32 R5, R24, 0x10000, RZ ;  /* 0x0001000018057824 */ /* 0x020fe200078e00ff */
        /* <DEDUP_REMOVED lines=9> */
.L_x_37:
[----:B------:R-:W-:Y:S05]  /*2810*/  BSYNC B1 ;  /* 0x0000000000017941 */ /* 0x000fea0003800000 */
.L_x_36:
[----:B----45:R-:W-:Y:S01]  /*2820*/  IMAD.U32 R5, R24, 0x10000, RZ ;  /* 0x0001000018057824 */ /* 0x030fe200078e00ff */
[----:B------:R-:W-:Y:S01]  /*2830*/  ISETP.GT.AND P1, PT, R3, 0x8, P1 ;  /* 0x000000080300780c */ /* 0x000fe20000f24270 */
[----:B------:R-:W-:Y:S02]  /*2840*/  BSSY B1, `(.L_x_38) ;  /* 0x0000007000017945 */ /* 0x000fe40003800000 */
[----:B0-----:R-:W-:-:S04]  /*2850*/  FMUL R14, R5, R88 ;  /* 0x00000058050e7220 */ /* 0x001fc80000400000 */
[----:B------:R-:W-:-:S05]  /*2860*/  FFMA R14, R29, R19, R14 ;  /* 0x000000131d0e7223 */ /* 0x000fca000000000e */
[----:B------:R-:W-:-:S05]  /*2870*/  F2FP.BF16.F32.PACK_AB R14, RZ, R14 ;  /* 0x0000000eff0e723e */ /* 0x000fca00000010ff */
[----:B------:R0:W-:Y:S01]  /*2880*/  @P3 STG.E.U16 desc[UR38][R10.64+0x12], R14 ;  /* 0x0000120e0a003986 */ /* 0x0001e2000c101526 */
[----:B------:R-:W-:Y:S05]  /*2890*/  @!P1 BRA `(.L_x_39) ;  /* 0x0000000000049947 */ /* 0x000fea0003800000 */
[----:B------:R4:W5:Y:S02]  /*28a0*/  LDG.E.LTC128B.U16 R24, desc[UR38][R8.64+0x10] ;  /* 0x0000102608187981 */ /* 0x000964000c1e1520 */
.L_x_39:
[----:B------:R-:W-:Y:S05]  /*28b0*/  BSYNC B1 ;  /* 0x0000000000017941 */ /* 0x000fea0003800000 */
.L_x_38:
[----:B-----5:R-:W-:Y:S01]  /*28c0*/  IMAD.U32 R5, R24, 0x10000, RZ ;  /* 0x0001000018057824 */ /* 0x020fe200078e00ff */
[----:B------:R-:W-:Y:S01]  /*28d0*/  ISETP.GT.AND P0, PT, R3, 0x8, P0 ;  /* 0x000000080300780c */ /* 0x000fe20000704270 */
[----:B------:R-:W-:Y:S02]  /*28e0*/  BSSY B1, `(.L_x_40) ;  /* 0x0000007000017945 */ /* 0x000fe40003800000 */
[----:B------:R-:W-:-:S04]  /*28f0*/  FMUL R5, R5, R88 ;  /* 0x0000005805057220 */ /* 0x000fc80000400000 */
[----:B------:R-:W-:-:S05]  /*2900*/  FFMA R5, R30, R19, R5 ;  /* 0x000000131e057223 */ /* 0x000fca0000000005 */
[----:B------:R-:W-:-:S05]  /*2910*/  F2FP.BF16.F32.PACK_AB R5, RZ, R5 ;  /* 0x00000005ff05723e */ /* 0x000fca00000010ff */
[----:B------:R0:W-:Y:S01]  /*2920*/  @P1 STG.E.U16 desc[UR38][R12.64+0x10], R5 ;  /* 0x000010050c001986 */ /* 0x0001e2000c101526 */
[----:B------:R-:W-:Y:S05]  /*2930*/  @!P0 BRA `(.L_x_41) ;  /* 0x0000000000048947 */ /* 0x000fea0003800000 */
[----:B------:R0:W5:Y:S02]  /*2940*/  LDG.E.LTC128B.U16 R24, desc[UR38][R8.64+0x12] ;  /* 0x0000122608187981 */ /* 0x000164000c1e1520 */
.L_x_41:
[----:B------:R-:W-:Y:S05]  /*2950*/  BSYNC B1 ;  /* 0x0000000000017941 */ /* 0x000fea0003800000 */
.L_x_40:
        /* <DEDUP_REMOVED lines=10> */
.L_x_43:
[----:B------:R-:W-:Y:S05]  /*2a00*/  BSYNC B1 ;  /* 0x0000000000017941 */ /* 0x000fea0003800000 */
.L_x_42:
        /* <DEDUP_REMOVED lines=10> */
.L_x_45:
[----:B------:R-:W-:Y:S05]  /*2ab0*/  BSYNC B1 ;  /* 0x0000000000017941 */ /* 0x000fea0003800000 */
.L_x_44:
[----:B0----5:R-:W-:Y:S01]  /*2ac0*/  IMAD.U32 R5, R24, 0x10000, RZ ;  /* 0x0001000018057824 */ /* 0x021fe200078e00ff */
        /* <DEDUP_REMOVED lines=8> */
.L_x_47:
[----:B------:R-:W-:Y:S05]  /*2b50*/  BSYNC B1 ;  /* 0x0000000000017941 */ /* 0x000fea0003800000 */
.L_x_46:
        /* <DEDUP_REMOVED lines=9> */
.L_x_49:
[----:B------:R-:W-:Y:S05]  /*2bf0*/  BSYNC B1 ;  /* 0x0000000000017941 */ /* 0x000fea0003800000 */
.L_x_48:
        /* <DEDUP_REMOVED lines=10> */
.L_x_51:
[----:B------:R-:W-:Y:S05]  /*2ca0*/  BSYNC B1 ;  /* 0x0000000000017941 */ /* 0x000fea0003800000 */
.L_x_50:
        /* <DEDUP_REMOVED lines=10> */
.L_x_53:
[----:B------:R-:W-:Y:S05]  /*2d50*/  BSYNC B1 ;  /* 0x0000000000017941 */ /* 0x000fea0003800000 */
.L_x_52:
        /* <DEDUP_REMOVED lines=9> */
.L_x_55:
[----:B------:R-:W-:Y:S05]  /*2df0*/  BSYNC B1 ;  /* 0x0000000000017941 */ /* 0x000fea0003800000 */
.L_x_54:
        /* <DEDUP_REMOVED lines=9> */
.L_x_57:
[----:B------:R-:W-:Y:S05]  /*2e90*/  BSYNC B1 ;  /* 0x0000000000017941 */ /* 0x000fea0003800000 */
.L_x_56:
        /* <DEDUP_REMOVED lines=10> */
.L_x_59:
[----:B------:R-:W-:Y:S05]  /*2f40*/  BSYNC B1 ;  /* 0x0000000000017941 */ /* 0x000fea0003800000 */
.L_x_58:
        /* <DEDUP_REMOVED lines=10> */
.L_x_61:
[----:B------:R-:W-:Y:S05]  /*2ff0*/  BSYNC B1 ;  /* 0x0000000000017941 */ /* 0x000fea0003800000 */
.L_x_60:
        /* <DEDUP_REMOVED lines=9> */
.L_x_63:
[----:B------:R-:W-:Y:S05]  /*3090*/  BSYNC B1 ;  /* 0x0000000000017941 */ /* 0x000fea0003800000 */
.L_x_62:
        /* <DEDUP_REMOVED lines=9> */
.L_x_65:
[----:B------:R-:W-:Y:S05]  /*3130*/  BSYNC B1 ;  /* 0x0000000000017941 */ /* 0x000fea0003800000 */
.L_x_64:
        /* <DEDUP_REMOVED lines=10> */
.L_x_67:
[----:B------:R-:W-:Y:S05]  /*31e0*/  BSYNC B1 ;  /* 0x0000000000017941 */ /* 0x000fea0003800000 */
.L_x_66:
        /* <DEDUP_REMOVED lines=10> */
.L_x_69:
[----:B------:R-:W-:Y:S05]  /*3290*/  BSYNC B1 ;  /* 0x0000000000017941 */ /* 0x000fea0003800000 */
.L_x_68:
        /* <DEDUP_REMOVED lines=9> */
.L_x_71:
[----:B------:R-:W-:Y:S05]  /*3330*/  BSYNC B1 ;  /* 0x0000000000017941 */ /* 0x000fea0003800000 */
.L_x_70:
        /* <DEDUP_REMOVED lines=9> */
.L_x_73:
[----:B------:R-:W-:Y:S05]  /*33d0*/  BSYNC B1 ;  /* 0x0000000000017941 */ /* 0x000fea0003800000 */
.L_x_72:
        /* <DEDUP_REMOVED lines=10> */
.L_x_75:
[----:B------:R-:W-:Y:S05]  /*3480*/  BSYNC B1 ;  /* 0x0000000000017941 */ /* 0x000fea0003800000 */
.L_x_74:
        /* <DEDUP_REMOVED lines=10> */
.L_x_77:
[----:B------:R-:W-:Y:S05]  /*3530*/  BSYNC B1 ;  /* 0x0000000000017941 */ /* 0x000fea0003800000 */
.L_x_76:
        /* <DEDUP_REMOVED lines=9> */
.L_x_79:
[----:B------:R-:W-:Y:S05]  /*35d0*/  BSYNC B1 ;  /* 0x0000000000017941 */ /* 0x000fea0003800000 */
.L_x_78:
        /* <DEDUP_REMOVED lines=9> */
.L_x_81:
[----:B------:R-:W-:Y:S05]  /*3670*/  BSYNC B1 ;  /* 0x0000000000017941 */ /* 0x000fea0003800000 */
.L_x_80:
        /* <DEDUP_REMOVED lines=10> */
.L_x_83:
[----:B------:R-:W-:Y:S05]  /*3720*/  BSYNC B1 ;  /* 0x0000000000017941 */ /* 0x000fea0003800000 */
.L_x_82:
        /* <DEDUP_REMOVED lines=10> */
.L_x_85:
[----:B------:R-:W-:Y:S05]  /*37d0*/  BSYNC B1 ;  /* 0x0000000000017941 */ /* 0x000fea0003800000 */
.L_x_84:
        /* <DEDUP_REMOVED lines=9> */
.L_x_87:
[----:B------:R-:W-:Y:S05]  /*3870*/  BSYNC B1 ;  /* 0x0000000000017941 */ /* 0x000fea0003800000 */
.L_x_86:
        /* <DEDUP_REMOVED lines=9> */
.L_x_89:
[----:B------:R-:W-:Y:S05]  /*3910*/  BSYNC B1 ;  /* 0x0000000000017941 */ /* 0x000fea0003800000 */
.L_x_88:
        /* <DEDUP_REMOVED lines=10> */
.L_x_91:
[----:B------:R-:W-:Y:S05]  /*39c0*/  BSYNC B1 ;  /* 0x0000000000017941 */ /* 0x000fea0003800000 */
.L_x_90:
        /* <DEDUP_REMOVED lines=10> */
.L_x_93:
[----:B------:R-:W-:Y:S05]  /*3a70*/  BSYNC B1 ;  /* 0x0000000000017941 */ /* 0x000fea0003800000 */
.L_x_92:
        /* <DEDUP_REMOVED lines=9> */
.L_x_95:
[----:B------:R-:W-:Y:S05]  /*3b10*/  BSYNC B1 ;  /* 0x0000000000017941 */ /* 0x000fea0003800000 */
.L_x_94:
        /* <DEDUP_REMOVED lines=9> */
.L_x_97:
[----:B------:R-:W-:Y:S05]  /*3bb0*/  BSYNC B1 ;  /* 0x0000000000017941 */ /* 0x000fea0003800000 */
.L_x_96:
        /* <DEDUP_REMOVED lines=10> */
.L_x_99:
[----:B------:R-:W-:Y:S05]  /*3c60*/  BSYNC B1 ;  /* 0x0000000000017941 */ /* 0x000fea0003800000 */
.L_x_98:
        /* <DEDUP_REMOVED lines=10> */
.L_x_101:
[----:B------:R-:W-:Y:S05]  /*3d10*/  BSYNC B1 ;  /* 0x0000000000017941 */ /* 0x000fea0003800000 */
.L_x_100:
        /* <DEDUP_REMOVED lines=9> */
.L_x_103:
[----:B------:R-:W-:Y:S05]  /*3db0*/  BSYNC B1 ;  /* 0x0000000000017941 */ /* 0x000fea0003800000 */
.L_x_102:
        /* <DEDUP_REMOVED lines=9> */
.L_x_105:
[----:B------:R-:W-:Y:S05]  /*3e50*/  BSYNC B1 ;  /* 0x0000000000017941 */ /* 0x000fea0003800000 */
.L_x_104:
        /* <DEDUP_REMOVED lines=10> */
.L_x_107:
[----:B------:R-:W-:Y:S05]  /*3f00*/  BSYNC B1 ;  /* 0x0000000000017941 */ /* 0x000fea0003800000 */
.L_x_106:
        /* <DEDUP_REMOVED lines=10> */
.L_x_109:
[----:B------:R-:W-:Y:S05]  /*3fb0*/  BSYNC B1 ;  /* 0x0000000000017941 */ /* 0x000fea0003800000 */
.L_x_108:
        /* <DEDUP_REMOVED lines=9> */
.L_x_111:
[----:B------:R-:W-:Y:S05]  /*4050*/  BSYNC B1 ;  /* 0x0000000000017941 */ /* 0x000fea0003800000 */
.L_x_110:
        /* <DEDUP_REMOVED lines=9> */
.L_x_113:
[----:B------:R-:W-:Y:S05]  /*40f0*/  BSYNC B1 ;  /* 0x0000000000017941 */ /* 0x000fea0003800000 */
.L_x_112:
        /* <DEDUP_REMOVED lines=10> */
.L_x_115:
[----:B------:R-:W-:Y:S05]  /*41a0*/  BSYNC B1 ;  /* 0x0000000000017941 */ /* 0x000fea0003800000 */
.L_x_114:
        /* <DEDUP_REMOVED lines=10> */
.L_x_117:
[----:B------:R-:W-:Y:S05]  /*4250*/  BSYNC B1 ;  /* 0x0000000000017941 */ /* 0x000fea0003800000 */
.L_x_116:
        /* <DEDUP_REMOVED lines=9> */
.L_x_119:
[----:B------:R-:W-:Y:S05]  /*42f0*/  BSYNC B1 ;  /* 0x0000000000017941 */ /* 0x000fea0003800000 */
.L_x_118:
        /* <DEDUP_REMOVED lines=9> */
.L_x_121:
[----:B------:R-:W-:Y:S05]  /*4390*/  BSYNC B1 ;  /* 0x0000000000017941 */ /* 0x000fea0003800000 */
.L_x_120:
        /* <DEDUP_REMOVED lines=10> */
.L_x_123:
[----:B------:R-:W-:Y:S05]  /*4440*/  BSYNC B1 ;  /* 0x0000000000017941 */ /* 0x000fea0003800000 */
.L_x_122:
        /* <DEDUP_REMOVED lines=10> */
.L_x_125:
[----:B------:R-:W-:Y:S05]  /*44f0*/  BSYNC B1 ;  /* 0x0000000000017941 */ /* 0x000fea0003800000 */
.L_x_124:
        /* <DEDUP_REMOVED lines=9> */
.L_x_127:
[----:B------:R-:W-:Y:S05]  /*4590*/  BSYNC B1 ;  /* 0x0000000000017941 */ /* 0x000fea0003800000 */
.L_x_126:
        /* <DEDUP_REMOVED lines=9> */
.L_x_129:
[----:B------:R-:W-:Y:S05]  /*4630*/  BSYNC B1 ;  /* 0x0000000000017941 */ /* 0x000fea0003800000 */
.L_x_128:
        /* <DEDUP_REMOVED lines=10> */
.L_x_131:
[----:B------:R-:W-:Y:S05]  /*46e0*/  BSYNC B1 ;  /* 0x0000000000017941 */ /* 0x000fea0003800000 */
.L_x_130:
        /* <DEDUP_REMOVED lines=10> */
.L_x_133:
[----:B------:R-:W-:Y:S05]  /*4790*/  BSYNC B1 ;  /* 0x0000000000017941 */ /* 0x000fea0003800000 */
.L_x_132:
        /* <DEDUP_REMOVED lines=9> */
.L_x_135:
[----:B------:R-:W-:Y:S05]  /*4830*/  BSYNC B1 ;  /* 0x0000000000017941 */ /* 0x000fea0003800000 */
.L_x_134:
        /* <DEDUP_REMOVED lines=9> */
.L_x_137:
[----:B------:R-:W-:Y:S05]  /*48d0*/  BSYNC B1 ;  /* 0x0000000000017941 */ /* 0x000fea0003800000 */
.L_x_136:
        /* <DEDUP_REMOVED lines=10> */
.L_x_139:
[----:B------:R-:W-:Y:S05]  /*4980*/  BSYNC B1 ;  /* 0x0000000000017941 */ /* 0x000fea0003800000 */
.L_x_138:
        /* <DEDUP_REMOVED lines=10> */
.L_x_141:
[----:B------:R-:W-:Y:S05]  /*4a30*/  BSYNC B1 ;  /* 0x0000000000017941 */ /* 0x000fea0003800000 */
.L_x_140:
        /* <DEDUP_REMOVED lines=9> */
.L_x_143:
[----:B------:R-:W-:Y:S05]  /*4ad0*/  BSYNC B1 ;  /* 0x0000000000017941 */ /* 0x000fea0003800000 */
.L_x_142:
        /* <DEDUP_REMOVED lines=9> */
.L_x_145:
[----:B------:R-:W-:Y:S05]  /*4b70*/  BSYNC B1 ;  /* 0x0000000000017941 */ /* 0x000fea0003800000 */
.L_x_144:
        /* <DEDUP_REMOVED lines=10> */
.L_x_147:
[----:B------:R-:W-:Y:S05]  /*4c20*/  BSYNC B1 ;  /* 0x0000000000017941 */ /* 0x000fea0003800000 */
.L_x_146:
[----:B-----5:R-:W-:Y:S01]  /*4c30*/  IMAD.U32 R5, R24, 0x10000, RZ ;  /* 0x0001000018057824 */ /* 0x020fe200078e00ff */
[----:B------:R-:W-:Y:S01]  /*4c40*/  ISETP.GT.AND P0, PT, R4, 0x79, PT ;  /* 0x000000790400780c */ /* 0x000fe20003f04270 */
[----:B------:R-:W-:Y:S01]  /*4c50*/  @P2 IMAD.MOV.U32 R4, RZ, RZ, R10 ;  /* 0x000000ffff042224 */ /* 0x000fe200078e000a */
[----:B------:R-:W-:Y:S01]  /*4c60*/  BSSY B1, `(.L_x_148) ;  /* 0x000000a000017945 */ /* 0x000fe20003800000 */
[----:B------:R-:W-:Y:S01]  /*4c70*/  FMUL R5, R5, R88 ;  /* 0x0000005805057220 */ /* 0x000fe20000400000 */
[----:B------:R-:W-:-:S03]  /*4c80*/  ISETP.GT.AND P3, PT, R3, RZ, P0 ;  /* 0x000000ff0300720c */ /* 0x000fc60000764270 */
[----:B------:R-:W-:-:S05]  /*4c90*/  FFMA R5, R84, R19, R5 ;  /* 0x0000001354057223 */ /* 0x000fca0000000005 */
[----:B------:R-:W-:-:S04]  /*4ca0*/  F2FP.BF16.F32.PACK_AB R5, RZ, R5 ;  /* 0x00000005ff05723e */ /* 0x000fc800000010ff */
[----:B0-----:R-:W-:Y:S01]  /*4cb0*/  PRMT R14, R5, 0x7610, R14 ;  /* 0x00007610050e7816 */ /* 0x001fe2000000000e */
[----:B------:R-:W-:-:S05]  /*4cc0*/  @P2 IMAD.MOV.U32 R5, RZ, RZ, R11 ;  /* 0x000000ffff052224 */ /* 0x000fca00078e000b */
[----:B------:R0:W-:Y:S01]  /*4cd0*/  @P2 STG.E.U16 desc[UR38][R4.64+0xf0], R14 ;  /* 0x0000f00e04002986 */ /* 0x0001e2000c101526 */
[----:B------:R-:W-:Y:S05]  /*4ce0*/  @!P3 BRA `(.L_x_149) ;  /* 0x000000000004b947 */ /* 0x000fea0003800000 */
[----:B------:R0:W5:Y:S02]  /*4cf0*/  LDG.E.LTC128B.U16 R24, desc[UR38][R6.64+0xf2] ;  /* 0x0000f22606187981 */ /* 0x000164000c1e1520 */
.L_x_149:
[----:B------:R-:W-:Y:S05]  /*4d00*/  BSYNC B1 ;  /* 0x0000000000017941 */ /* 0x000fea0003800000 */
.L_x_148:
        /* <DEDUP_REMOVED lines=9> */
.L_x_151:
[----:B------:R-:W-:Y:S05]  /*4da0*/  BSYNC B1 ;  /* 0x0000000000017941 */ /* 0x000fea0003800000 */
.L_x_150:
[----:B-----5:R-:W-:Y:S01]  /*4db0*/  IMAD.U32 R5, R24, 0x10000, RZ ;  /* 0x0001000018057824 */ /* 0x020fe200078e00ff */
[----:B------:R-:W-:Y:S01]  /*4dc0*/  ISETP.GT.AND P0, PT, R3, 0x8, P0 ;  /* 0x000000080300780c */ /* 0x000fe20000704270 */
[----:B0-----:R-:W-:Y:S01]  /*4dd0*/  @P1 IMAD.MOV.U32 R4, RZ, RZ, R12 ;  /* 0x000000ffff041224 */ /* 0x001fe200078e000c */
[----:B------:R-:W-:Y:S01]  /*4de0*/  BSSY B1, `(.L_x_152) ;  /* 0x0000009000017945 */ /* 0x000fe20003800000 */
[----:B------:R-:W-:-:S04]  /*4df0*/  FMUL R5, R5, R88 ;  /* 0x0000005805057220 */ /* 0x000fc80000400000 */
[----:B------:R-:W-:-:S05]  /*4e00*/  FFMA R5, R86, R19, R5 ;  /* 0x0000001356057223 */ /* 0x000fca0000000005 */
[----:B------:R-:W-:-:S04]  /*4e10*/  F2FP.BF16.F32.PACK_AB R5, RZ, R5 ;  /* 0x00000005ff05723e */ /* 0x000fc800000010ff */
[----:B-1-3--:R-:W-:Y:S01]  /*4e20*/  PRMT R6, R5, 0x7610, R6 ;  /* 0x0000761005067816 */ /* 0x00afe20000000006 */
[----:B------:R-:W-:-:S05]  /*4e30*/  @P1 IMAD.MOV.U32 R5, RZ, RZ, R13 ;  /* 0x000000ffff051224 */ /* 0x000fca00078e000d */
[----:B------:R0:W-:Y:S01]  /*4e40*/  @P1 STG.E.U16 desc[UR38][R4.64+0xf0], R6 ;  /* 0x0000f00604001986 */ /* 0x0001e2000c101526 */
[----:B------:R-:W-:Y:S05]  /*4e50*/  @!P0 BRA `(.L_x_153) ;  /* 0x0000000000048947 */ /* 0x000fea0003800000 */
[----:B------:R1:W5:Y:S02]  /*4e60*/  LDG.E.LTC128B.U16 R24, desc[UR38][R8.64+0xf2] ;  /* 0x0000f22608187981 */ /* 0x000364000c1e1520 */
.L_x_153:
[----:B------:R-:W-:Y:S05]  /*4e70*/  BSYNC B1 ;  /* 0x0000000000017941 */ /* 0x000fea0003800000 */
.L_x_152:
[----:B------:R-:W-:Y:S05]  /*4e80*/  @!P0 BRA `(.L_x_154) ;  /* 0x0000001000e88947 */ /* 0x000fea0003800000 */
[----:B-----5:R-:W-:-:S04]  /*4e90*/  IMAD.U32 R3, R24, 0x10000, RZ ;  /* 0x0001000018037824 */ /* 0x020fc800078e00ff */
[----:B0-----:R-:W-:-:S04]  /*4ea0*/  FMUL R4, R3, R88 ;  /* 0x0000005803047220 */ /* 0x001fc80000400000 */
[----:B------:R-:W-:-:S05]  /*4eb0*/  FFMA R4, R87, R19, R4 ;  /* 0x0000001357047223 */ /* 0x000fca0000000004 */
[----:B------:R-:W-:-:S05]  /*4ec0*/  F2FP.BF16.F32.PACK_AB R4, RZ, R4 ;  /* 0x00000004ff04723e */ /* 0x000fca00000010ff */
[----:B------:R3:W-:Y:S01]  /*4ed0*/  STG.E.U16 desc[UR38][R12.64+0xf2], R4 ;  /* 0x0000f2040c007986 */ /* 0x0007e2000c101526 */
[----:B------:R-:W-:Y:S05]  /*4ee0*/  BRA `(.L_x_154) ;  /* 0x0000001000d07947 */ /* 0x000fea0003800000 */
.L_x_29:
[----:B------:R-:W-:Y:S01]  /*4ef0*/  ISETP.GT.AND P3, PT, R4, 0x1, PT ;  /* 0x000000010400780c */ /* 0x000fe20003f64270 */
[----:B------:R-:W-:Y:S01]  /*4f00*/  ULDC.64 UR4, c[0x0][0x5c0] ;  /* 0x0001700000047ab9 */ /* 0x000fe20000000a00 */
[-C--:B------:R-:W-:Y:S01]  /*4f10*/  FMUL R24, R24, R19.reuse ;  /* 0x0000001318187220 */ /* 0x080fe20000400000 */
[----:B------:R-:W-:Y:S01]  /*4f20*/  LEA R6, P4, R102, UR4, 0x1 ;  /* 0x0000000466067c11 */ /* 0x000fe2000f8808ff */
[-C--:B------:R-:W-:Y:S01]  /*4f30*/  FMUL R25, R25, R19.reuse ;  /* 0x0000001319197220 */ /* 0x080fe20000400000 */
[----:B------:R-:W-:Y:S01]  /*4f40*/  ISETP.GT.AND P0, PT, R3, RZ, P3 ;  /* 0x000000ff0300720c */ /* 0x000fe20001f04270 */
[-C--:B------:R-:W-:Y:S01]  /*4f50*/  FMUL R26, R26, R19.reuse ;  /* 0x000000131a1a7220 */ /* 0x080fe20000400000 */
[----:B------:R-:W-:Y:S01]  /*4f60*/  F2FP.BF16.F32.PACK_AB R24, RZ, R24 ;  /* 0x00000018ff18723e */ /* 0x000fe200000010ff */
[-C--:B------:R-:W-:Y:S01]  /*4f70*/  FMUL R27, R27, R19.reuse ;  /* 0x000000131b1b7220 */ /* 0x080fe20000400000 */
[----:B------:R-:W-:Y:S01]  /*4f80*/  LEA.HI.X R7, R102, UR5, R113, 0x1, P4 ;  /* 0x0000000566077c11 */ /* 0x000fe2000a0f0c71 */
[----:B------:R-:W-:Y:S01]  /*4f90*/  FMUL R28, R28, R19 ;  /* 0x000000131c1c7220 */ /* 0x000fe20000400000 */
[----:B------:R-:W-:Y:S01]  /*4fa0*/  F2FP.BF16.F32.PACK_AB R25, RZ, R25 ;  /* 0x00000019ff19723e */ /* 0x000fe200000010ff */
[-C--:B------:R-:W-:Y:S01]  /*4fb0*/  FMUL R29, R29, R19.reuse ;  /* 0x000000131d1d7220 */ /* 0x080fe20000400000 */
[----:B------:R-:W-:Y:S01]  /*4fc0*/  ISETP.GT.AND P2, PT, R3, 0x8, P2 ;  /* 0x000000080300780c */ /* 0x000fe20001744270 */
[----:B------:R-:W-:Y:S01]  /*4fd0*/  @P1 STG.E.U16 desc[UR38][R6.64], R24 ;  /* 0x0000001806001986 */ /* 0x000fe2000c101526 */
[----:B------:R-:W-:Y:S01]  /*4fe0*/  ISETP.GT.AND P1, PT, R4, 0x8, PT ;  /* 0x000000080400780c */ /* 0x000fe20003f24270 */
[-C--:B------:R-:W-:Y:S01]  /*4ff0*/  FMUL R30, R30, R19.reuse ;  /* 0x000000131e1e7220 */ /* 0x080fe20000400000 */
[C---:B------:R-:W-:Y:S01]  /*5000*/  SHF.L.U64.HI R5, R92.reuse, 0x1, R91 ;  /* 0x000000015c057819 */ /* 0x040fe2000001025b */
[----:B------:R-:W-:Y:S01]  /*5010*/  @P0 STG.E.U16 desc[UR38][R6.64+0x2], R25 ;  /* 0x0000021906000986 */ /* 0x000fe2000c101526 */
[----:B------:R-:W-:Y:S01]  /*5020*/  LEA R8, P5, R92, R6, 0x1 ;  /* 0x000000065c087211 */ /* 0x000fe200078a08ff */
[-C--:B------:R-:W-:Y:S01]  /*5030*/  FMUL R31, R31, R19.reuse ;  /* 0x000000131f1f7220 */ /* 0x080fe20000400000 */
[----:B------:R-:W-:Y:S01]  /*5040*/  ISETP.GT.AND P3, PT, R3, 0x8, P3 ;  /* 0x000000080300780c */ /* 0x000fe20001f64270 */
[-C--:B------:R-:W-:Y:S01]  /*5050*/  FMUL R32, R32, R19.reuse ;  /* 0x0000001320207220 */ /* 0x080fe20000400000 */
[----:B------:R-:W-:Y:S01]  /*5060*/  ISETP.GT.AND P0, PT, R4, 0x9, PT ;  /* 0x000000090400780c */ /* 0x000fe20003f04270 */
[----:B------:R-:W-:Y:S01]  /*5070*/  IMAD.X R9, R5, 0x1, R7, P5 ;  /* 0x0000000105097824 */ /* 0x000fe200028e0607 */
[----:B------:R-:W-:Y:S01]  /*5080*/  ISETP.GT.AND P4, PT, R3, RZ, P1 ;  /* 0x000000ff0300720c */ /* 0x000fe20000f84270 */
[-C--:B------:R-:W-:Y:S01]  /*5090*/  FMUL R33, R33, R19.reuse ;  /* 0x0000001321217220 */ /* 0x080fe20000400000 */
[----:B------:R-:W-:Y:S01]  /*50a0*/  F2FP.BF16.F32.PACK_AB R26, RZ, R26 ;  /* 0x0000001aff1a723e */ /* 0x000fe200000010ff */
[-C--:B------:R-:W-:Y:S01]  /*50b0*/  FMUL R34, R34, R19.reuse ;  /* 0x0000001322227220 */ /* 0x080fe20000400000 */
[----:B------:R-:W-:Y:S01]  /*50c0*/  ISETP.GT.AND P5, PT, R3, RZ, P0 ;  /* 0x000000ff0300720c */ /* 0x000fe200007a4270 */
[----:B------:R-:W-:Y:S01]  /*50d0*/  FMUL R35, R35, R19 ;  /* 0x0000001323237220 */ /* 0x000fe20000400000 */
[----:B------:R-:W-:Y:S01]  /*50e0*/  F2FP.BF16.F32.PACK_AB R27, RZ, R27 ;  /* 0x0000001bff1b723e */ /* 0x000fe200000010ff */
[----:B------:R-:W-:Y:S01]  /*50f0*/  @P2 STG.E.U16 desc[UR38][R8.64], R26 ;  /* 0x0000001a08002986 */ /* 0x000fe2000c101526 */
[----:B------:R-:W-:Y:S01]  /*5100*/  F2FP.BF16.F32.PACK_AB R28, RZ, R28 ;  /* 0x0000001cff1c723e */ /* 0x000fe200000010ff */
[-C--:B------:R-:W-:Y:S01]  /*5110*/  FMUL R36, R36, R19.reuse ;  /* 0x0000001324247220 */ /* 0x080fe20000400000 */
[----:B------:R-:W-:Y:S01]  /*5120*/  ISETP.GT.AND P2, PT, R3, 0x8, P1 ;  /* 0x000000080300780c */ /* 0x000fe20000f44270 */
[----:B------:R-:W-:Y:S01]  /*5130*/  @P3 STG.E.U16 desc[UR38][R8.64+0x2], R27 ;  /* 0x0000021b08003986 */ /* 0x000fe2000c101526 */
[----:B------:R-:W-:Y:S01]  /*5140*/  ISETP.GT.AND P1, PT, R4, 0x10, PT ;  /* 0x000000100400780c */ /* 0x000fe20003f24270 */
[----:B------:R-:W-:Y:S01]  /*5150*/  FMUL R37, R37, R19 ;  /* 0x0000001325257220 */ /* 0x000fe20000400000 */
[----:B------:R-:W-:Y:S01]  /*5160*/  F2FP.BF16.F32.PACK_AB R29, RZ, R29 ;  /* 0x0000001dff1d723e */ /* 0x000fe200000010ff */
[----:B------:R-:W-:Y:S01]  /*5170*/  @P4 STG.E.U16 desc[UR38][R6.64+0x10], R28 ;  /* 0x0000101c06004986 */ /* 0x000fe2000c101526 */
[C---:B------:R-:W-:Y:S01]  /*5180*/  ISETP.GT.AND P3, PT, R3.reuse, 0x8, P0 ;  /* 0x000000080300780c */ /* 0x040fe20000764270 */
[-C--:B------:R-:W-:Y:S01]  /*5190*/  FMUL R38, R38, R19.reuse ;  /* 0x0000001326267220 */ /* 0x080fe20000400000 */
[----:B------:R-:W-:Y:S01]  /*51a0*/  ISETP.GT.AND P0, PT, R4, 0x11, PT ;  /* 0x000000110400780c */ /* 0x000fe20003f04270 */
[----:B------:R-:W-:Y:S01]  /*51b0*/  @P5 STG.E.U16 desc[UR38][R6.64+0x12], R29 ;  /* 0x0000121d06005986 */ /* 0x000fe2000c101526 */
        /* <DEDUP_REMOVED lines=161> */
[----:B------:R-:W-:Y:S01]  /*5bd0*/  FMUL R87, R87, R19 ;  /* 0x0000001357577220 */ /* 0x000fe20000400000 */
[----:B------:R-:W-:-:S02]  /*5be0*/  F2FP.BF16.F32.PACK_AB R62, RZ, R62 ;  /* 0x0000003eff3e723e */ /* 0x000fc400000010ff */
[C---:B------:R-:W-:Y:S02]  /*5bf0*/  ISETP.GT.AND P5, PT, R3.reuse, RZ, P0 ;  /* 0x000000ff0300720c */ /* 0x040fe400007a4270 */
[----:B------:R-:W-:Y:S01]  /*5c00*/  F2FP.BF16.F32.PACK_AB R63, RZ, R63 ;  /* 0x0000003fff3f723e */ /* 0x000fe200000010ff */
[----:B------:R-:W-:Y:S01]  /*5c10*/  @P2 STG.E.U16 desc[UR38][R8.64+0x90], R62 ;  /* 0x0000903e08002986 */ /* 0x000fe2000c101526 */
[----:B------:R-:W-:Y:S02]  /*5c20*/  F2FP.BF16.F32.PACK_AB R64, RZ, R64 ;  /* 0x00000040ff40723e */ /* 0x000fe400000010ff */
[C---:B------:R-:W-:Y:S01]  /*5c30*/  ISETP.GT.AND P2, PT, R3.reuse, 0x8, P1 ;  /* 0x000000080300780c */ /* 0x040fe20000f44270 */
[----:B------:R-:W-:Y:S01]  /*5c40*/  @P3 STG.E.U16 desc[UR38][R8.64+0x92], R63 ;  /* 0x0000923f08003986 */ /* 0x000fe2000c101526 */
[----:B------:R-:W-:Y:S02]  /*5c50*/  ISETP.GT.AND P1, PT, R4, 0x58, PT ;  /* 0x000000580400780c */ /* 0x000fe40003f24270 */
[----:B------:R-:W-:Y:S01]  /*5c60*/  F2FP.BF16.F32.PACK_AB R65, RZ, R65 ;  /* 0x00000041ff41723e */ /* 0x000fe200000010ff */
[----:B------:R-:W-:Y:S01]  /*5c70*/  @P4 STG.E.U16 desc[UR38][R6.64+0xa0], R64 ;  /* 0x0000a04006004986 */ /* 0x000fe2000c101526 */
[----:B------:R-:W-:-:S02]  /*5c80*/  ISETP.GT.AND P3, PT, R3, 0x8, P0 ;  /* 0x000000080300780c */ /* 0x000fc40000764270 */
[----:B------:R-:W-:Y:S01]  /*5c90*/  ISETP.GT.AND P0, PT, R4, 0x59, PT ;  /* 0x000000590400780c */ /* 0x000fe20003f04270 */
[----:B------:R-:W-:Y:S01]  /*5ca0*/  @P5 STG.E.U16 desc[UR38][R6.64+0xa2], R65 ;  /* 0x0000a24106005986 */ /* 0x000fe2000c101526 */
[C---:B------:R-:W-:Y:S02]  /*5cb0*/  ISETP.GT.AND P4, PT, R3.reuse, RZ, P1 ;  /* 0x000000ff0300720c */ /* 0x040fe40000f84270 */
[----:B------:R-:W-:Y:S02]  /*5cc0*/  F2FP.BF16.F32.PACK_AB R66, RZ, R66 ;  /* 0x00000042ff42723e */ /* 0x000fe400000010ff */
[----:B------:R-:W-:Y:S02]  /*5cd0*/  ISETP.GT.AND P5, PT, R3, RZ, P0 ;  /* 0x000000ff0300720c */ /* 0x000fe400007a4270 */
[----:B------:R-:W-:Y:S01]  /*5ce0*/  F2FP.BF16.F32.PACK_AB R67, RZ, R67 ;  /* 0x00000043ff43723e */ /* 0x000fe200000010ff */
[----:B------:R-:W-:Y:S01]  /*5cf0*/  @P2 STG.E.U16 desc[UR38][R8.64+0xa0], R66 ;  /* 0x0000a04208002986 */ /* 0x000fe2000c101526 */
[----:B------:R-:W-:-:S02]  /*5d00*/  F2FP.BF16.F32.PACK_AB R68, RZ, R68 ;  /* 0x00000044ff44723e */ /* 0x000fc400000010ff */
[C---:B------:R-:W-:Y:S01]  /*5d10*/  ISETP.GT.AND P2, PT, R3.reuse, 0x8, P1 ;  /* 0x000000080300780c */ /* 0x040fe20000f44270 */
[----:B------:R-:W-:Y:S01]  /*5d20*/  @P3 STG.E.U16 desc[UR38][R8.64+0xa2], R67 ;  /* 0x0000a24308003986 */ /* 0x000fe2000c101526 */
[C---:B------:R-:W-:Y:S02]  /*5d30*/  ISETP.GT.AND P1, PT, R4.reuse, 0x60, PT ;  /* 0x000000600400780c */ /* 0x040fe40003f24270 */
[----:B------:R-:W-:Y:S01]  /*5d40*/  F2FP.BF16.F32.PACK_AB R69, RZ, R69 ;  /* 0x00000045ff45723e */ /* 0x000fe200000010ff */
[----:B------:R-:W-:Y:S01]  /*5d50*/  @P4 STG.E.U16 desc[UR38][R6.64+0xb0], R68 ;  /* 0x0000b04406004986 */ /* 0x000fe2000c101526 */
[C---:B------:R-:W-:Y:S02]  /*5d60*/  ISETP.GT.AND P3, PT, R3.reuse, 0x8, P0 ;  /* 0x000000080300780c */ /* 0x040fe40000764270 */
[----:B------:R-:W-:Y:S01]  /*5d70*/  ISETP.GT.AND P0, PT, R4, 0x61, PT ;  /* 0x000000610400780c */ /* 0x000fe20003f04270 */
[----:B------:R-:W-:Y:S01]  /*5d80*/  @P5 STG.E.U16 desc[UR38][R6.64+0xb2], R69 ;  /* 0x0000b24506005986 */ /* 0x000fe2000c101526 */
[----:B------:R-:W-:-:S02]  /*5d90*/  ISETP.GT.AND P4, PT, R3, RZ, P1 ;  /* 0x000000ff0300720c */ /* 0x000fc40000f84270 */
[C---:B------:R-:W-:Y:S02]  /*5da0*/  ISETP.GT.AND P5, PT, R3.reuse, RZ, P0 ;  /* 0x000000ff0300720c */ /* 0x040fe400007a4270 */
[----:B------:R-:W-:Y:S02]  /*5db0*/  F2FP.BF16.F32.PACK_AB R70, RZ, R70 ;  /* 0x00000046ff46723e */ /* 0x000fe400000010ff */
[----:B------:R-:W-:Y:S02]  /*5dc0*/  F2FP.BF16.F32.PACK_AB R71, RZ, R71 ;  /* 0x00000047ff47723e */ /* 0x000fe400000010ff */
[----:B------:R-:W-:Y:S01]  /*5dd0*/  F2FP.BF16.F32.PACK_AB R72, RZ, R72 ;  /* 0x00000048ff48723e */ /* 0x000fe200000010ff */
[----:B------:R-:W-:Y:S01]  /*5de0*/  @P2 STG.E.U16 desc[UR38][R8.64+0xb0], R70 ;  /* 0x0000b04608002986 */ /* 0x000fe2000c101526 */
[----:B------:R-:W-:Y:S02]  /*5df0*/  F2FP.BF16.F32.PACK_AB R73, RZ, R73 ;  /* 0x00000049ff49723e */ /* 0x000fe400000010ff */
[C---:B------:R-:W-:Y:S01]  /*5e00*/  ISETP.GT.AND P1, PT, R3.reuse, 0x8, P1 ;  /* 0x000000080300780c */ /* 0x040fe20000f24270 */
[----:B------:R-:W-:Y:S01]  /*5e10*/  @P3 STG.E.U16 desc[UR38][R8.64+0xb2], R71 ;  /* 0x0000b24708003986 */ /* 0x000fe2000c101526 */
[----:B------:R-:W-:-:S02]  /*5e20*/  ISETP.GT.AND P2, PT, R3, 0x8, P0 ;  /* 0x000000080300780c */ /* 0x000fc40000744270 */
[C---:B------:R-:W-:Y:S01]  /*5e30*/  ISETP.GT.AND P0, PT, R4.reuse, 0x69, PT ;  /* 0x000000690400780c */ /* 0x040fe20003f04270 */
[----:B------:R-:W-:Y:S01]  /*5e40*/  @P4 STG.E.U16 desc[UR38][R6.64+0xc0], R72 ;  /* 0x0000c04806004986 */ /* 0x000fe2000c101526 */
[----:B------:R-:W-:Y:S02]  /*5e50*/  ISETP.GT.AND P4, PT, R4, 0x68, PT ;  /* 0x000000680400780c */ /* 0x000fe40003f84270 */
[----:B------:R-:W-:Y:S01]  /*5e60*/  F2FP.BF16.F32.PACK_AB R74, RZ, R74 ;  /* 0x0000004aff4a723e */ /* 0x000fe200000010ff */
[----:B------:R-:W-:Y:S01]  /*5e70*/  @P5 STG.E.U16 desc[UR38][R6.64+0xc2], R73 ;  /* 0x0000c24906005986 */ /* 0x000fe2000c101526 */
[C---:B------:R-:W-:Y:S02]  /*5e80*/  ISETP.GT.AND P5, PT, R3.reuse, RZ, P4 ;  /* 0x000000ff0300720c */ /* 0x040fe400027a4270 */
[----:B------:R-:W-:Y:S01]  /*5e90*/  ISETP.GT.AND P3, PT, R3, RZ, P0 ;  /* 0x000000ff0300720c */ /* 0x000fe20000764270 */
[----:B------:R-:W-:Y:S01]  /*5ea0*/  @P1 STG.E.U16 desc[UR38][R8.64+0xc0], R74 ;  /* 0x0000c04a08001986 */ /* 0x000fe2000c101526 */
[----:B------:R-:W-:-:S02]  /*5eb0*/  F2FP.BF16.F32.PACK_AB R75, RZ, R75 ;  /* 0x0000004bff4b723e */ /* 0x000fc400000010ff */
[----:B------:R-:W-:Y:S02]  /*5ec0*/  F2FP.BF16.F32.PACK_AB R76, RZ, R76 ;  /* 0x0000004cff4c723e */ /* 0x000fe400000010ff */
[C---:B------:R-:W-:Y:S01]  /*5ed0*/  ISETP.GT.AND P4, PT, R3.reuse, 0x8, P4 ;  /* 0x000000080300780c */ /* 0x040fe20002784270 */
[----:B------:R-:W-:Y:S01]  /*5ee0*/  @P2 STG.E.U16 desc[UR38][R8.64+0xc2], R75 ;  /* 0x0000c24b08002986 */ /* 0x000fe2000c101526 */
[----:B------:R-:W-:Y:S02]  /*5ef0*/  F2FP.BF16.F32.PACK_AB R77, RZ, R77 ;  /* 0x0000004dff4d723e */ /* 0x000fe400000010ff */
[C---:B------:R-:W-:Y:S01]  /*5f00*/  ISETP.GT.AND P2, PT, R4.reuse, 0x71, PT ;  /* 0x000000710400780c */ /* 0x040fe20003f44270 */
[----:B------:R-:W-:Y:S01]  /*5f10*/  @P5 STG.E.U16 desc[UR38][R6.64+0xd0], R76 ;  /* 0x0000d04c06005986 */ /* 0x000fe2000c101526 */
[----:B------:R-:W-:Y:S02]  /*5f20*/  ISETP.GT.AND P5, PT, R3, 0x8, P0 ;  /* 0x000000080300780c */ /* 0x000fe400007a4270 */
[C---:B------:R-:W-:Y:S01]  /*5f30*/  ISETP.GT.AND P1, PT, R4.reuse, 0x78, PT ;  /* 0x000000780400780c */ /* 0x040fe20003f24270 */
[----:B------:R-:W-:Y:S01]  /*5f40*/  @P3 STG.E.U16 desc[UR38][R6.64+0xd2], R77 ;  /* 0x0000d24d06003986 */ /* 0x000fe2000c101526 */
[----:B------:R-:W-:-:S02]  /*5f50*/  ISETP.GT.AND P3, PT, R4, 0x70, PT ;  /* 0x000000700400780c */ /* 0x000fc40003f64270 */
[----:B------:R-:W-:Y:S01]  /*5f60*/  ISETP.GT.AND P0, PT, R4, 0x79, PT ;  /* 0x000000790400780c */ /* 0x000fe20003f04270 */
[----:B------:R-:W-:Y:S01]  /*5f70*/  @P4 IMAD.MOV.U32 R4, RZ, RZ, R8 ;  /* 0x000000ffff044224 */ /* 0x000fe200078e0008 */
[----:B------:R-:W-:Y:S01]  /*5f80*/  F2FP.BF16.F32.PACK_AB R78, RZ, R78 ;  /* 0x0000004eff4e723e */ /* 0x000fe200000010ff */
[----:B------:R-:W-:Y:S01]  /*5f90*/  @P4 IMAD.MOV.U32 R5, RZ, RZ, R9 ;  /* 0x000000ffff054224 */ /* 0x000fe200078e0009 */
[----:B------:R-:W-:Y:S02]  /*5fa0*/  F2FP.BF16.F32.PACK_AB R79, RZ, R79 ;  /* 0x0000004fff4f723e */ /* 0x000fe400000010ff */
[----:B------:R-:W-:Y:S02]  /*5fb0*/  F2FP.BF16.F32.PACK_AB R80, RZ, R80 ;  /* 0x00000050ff50723e */ /* 0x000fe400000010ff */
[----:B------:R0:W-:Y:S01]  /*5fc0*/  @P4 STG.E.U16 desc[UR38][R4.64+0xd0], R78 ;  /* 0x0000d04e04004986 */ /* 0x0001e2000c101526 */
[----:B------:R-:W-:Y:S02]  /*5fd0*/  ISETP.GT.AND P4, PT, R3, RZ, P2 ;  /* 0x000000ff0300720c */ /* 0x000fe40001784270 */
[----:B------:R-:W-:-:S02]  /*5fe0*/  F2FP.BF16.F32.PACK_AB R81, RZ, R81 ;  /* 0x00000051ff51723e */ /* 0x000fc400000010ff */
[----:B------:R-:W-:Y:S02]  /*5ff0*/  ISETP.GT.AND P2, PT, R3, 0x8, P2 ;  /* 0x000000080300780c */ /* 0x000fe40001744270 */
[----:B------:R-:W-:Y:S02]  /*6000*/  F2FP.BF16.F32.PACK_AB R82, RZ, R82 ;  /* 0x00000052ff52723e */ /* 0x000fe400000010ff */
[----:B------:R-:W-:Y:S02]  /*6010*/  F2FP.BF16.F32.PACK_AB R83, RZ, R83 ;  /* 0x00000053ff53723e */ /* 0x000fe400000010ff */
[----:B------:R-:W-:Y:S01]  /*6020*/  F2FP.BF16.F32.PACK_AB R84, RZ, R84 ;  /* 0x00000054ff54723e */ /* 0x000fe200000010ff */
[----:B0-----:R-:W-:Y:S01]  /*6030*/  @P5 IMAD.MOV.U32 R4, RZ, RZ, R8 ;  /* 0x000000ffff045224 */ /* 0x001fe200078e0008 */
[----:B------:R-:W-:Y:S01]  /*6040*/  F2FP.BF16.F32.PACK_AB R85, RZ, R85 ;  /* 0x00000055ff55723e */ /* 0x000fe200000010ff */
[----:B------:R-:W-:Y:S01]  /*6050*/  @P5 IMAD.MOV.U32 R5, RZ, RZ, R9 ;  /* 0x000000ffff055224 */ /* 0x000fe200078e0009 */
[----:B------:R-:W-:-:S02]  /*6060*/  F2FP.BF16.F32.PACK_AB R86, RZ, R86 ;  /* 0x00000056ff56723e */ /* 0x000fc400000010ff */
[----:B------:R-:W-:Y:S02]  /*6070*/  F2FP.BF16.F32.PACK_AB R87, RZ, R87 ;  /* 0x00000057ff57723e */ /* 0x000fe400000010ff */
[----:B------:R0:W-:Y:S01]  /*6080*/  @P5 STG.E.U16 desc[UR38][R4.64+0xd2], R79 ;  /* 0x0000d24f04005986 */ /* 0x0001e2000c101526 */
[C---:B------:R-:W-:Y:S02]  /*6090*/  ISETP.GT.AND P5, PT, R3.reuse, RZ, P3 ;  /* 0x000000ff0300720c */ /* 0x040fe40001fa4270 */
[----:B------:R-:W-:-:S11]  /*60a0*/  ISETP.GT.AND P3, PT, R3, 0x8, P3 ;  /* 0x000000080300780c */ /* 0x000fd60001f64270 */
[----:B0-----:R-:W-:Y:S02]  /*60b0*/  @P5 IMAD.MOV.U32 R4, RZ, RZ, R6 ;  /* 0x000000ffff045224 */ /* 0x001fe400078e0006 */
[----:B------:R-:W-:-:S05]  /*60c0*/  @P5 IMAD.MOV.U32 R5, RZ, RZ, R7 ;  /* 0x000000ffff055224 */ /* 0x000fca00078e0007 */
[----:B------:R0:W-:Y:S01]  /*60d0*/  @P5 STG.E.U16 desc[UR38][R4.64+0xe0], R80 ;  /* 0x0000e05004005986 */ /* 0x0001e2000c101526 */
[C---:B------:R-:W-:Y:S02]  /*60e0*/  ISETP.GT.AND P5, PT, R3.reuse, RZ, P0 ;  /* 0x000000ff0300720c */ /* 0x040fe400007a4270 */
[----:B------:R-:W-:Y:S01]  /*60f0*/  ISETP.GT.AND P0, PT, R3, 0x8, P0 ;  /* 0x000000080300780c */ /* 0x000fe20000704270 */
[----:B0-----:R-:W-:Y:S02]  /*6100*/  @P4 IMAD.MOV.U32 R4, RZ, RZ, R6 ;  /* 0x000000ffff044224 */ /* 0x001fe400078e0006 */
[----:B------:R-:W-:-:S05]  /*6110*/  @P4 IMAD.MOV.U32 R5, RZ, RZ, R7 ;  /* 0x000000ffff054224 */ /* 0x000fca00078e0007 */
[----:B------:R0:W-:Y:S01]  /*6120*/  @P4 STG.E.U16 desc[UR38][R4.64+0xe2], R81 ;  /* 0x0000e25104004986 */ /* 0x0001e2000c101526 */
[C---:B------:R-:W-:Y:S02]  /*6130*/  ISETP.GT.AND P4, PT, R3.reuse, RZ, P1 ;  /* 0x000000ff0300720c */ /* 0x040fe40000f84270 */
[----:B------:R-:W-:Y:S01]  /*6140*/  ISETP.GT.AND P1, PT, R3, 0x8, P1 ;  /* 0x000000080300780c */ /* 0x000fe20000f24270 */
[----:B0-----:R-:W-:Y:S02]  /*6150*/  @P3 IMAD.MOV.U32 R4, RZ, RZ, R8 ;  /* 0x000000ffff043224 */ /* 0x001fe400078e0008 */
[----:B------:R-:W-:-:S05]  /*6160*/  @P3 IMAD.MOV.U32 R5, RZ, RZ, R9 ;  /* 0x000000ffff053224 */ /* 0x000fca00078e0009 */
[----:B------:R0:W-:Y:S02]  /*6170*/  @P3 STG.E.U16 desc[UR38][R4.64+0xe0], R82 ;  /* 0x0000e05204003986 */ /* 0x0001e4000c101526 */
[----:B0-----:R-:W-:Y:S02]  /*6180*/  @P2 IMAD.MOV.U32 R4, RZ, RZ, R8 ;  /* 0x000000ffff042224 */ /* 0x001fe400078e0008 */
[----:B------:R-:W-:-:S05]  /*6190*/  @P2 IMAD.MOV.U32 R5, RZ, RZ, R9 ;  /* 0x000000ffff052224 */ /* 0x000fca00078e0009 */
[----:B------:R0:W-:Y:S02]  /*61a0*/  @P2 STG.E.U16 desc[UR38][R4.64+0xe2], R83 ;  /* 0x0000e25304002986 */ /* 0x0001e4000c101526 */
[----:B0-----:R-:W-:Y:S02]  /*61b0*/  @P4 IMAD.MOV.U32 R4, RZ, RZ, R6 ;  /* 0x000000ffff044224 */ /* 0x001fe400078e0006 */
[----:B------:R-:W-:-:S05]  /*61c0*/  @P4 IMAD.MOV.U32 R5, RZ, RZ, R7 ;  /* 0x000000ffff054224 */ /* 0x000fca00078e0007 */
[----:B------:R0:W-:Y:S04]  /*61d0*/  @P4 STG.E.U16 desc[UR38][R4.64+0xf0], R84 ;  /* 0x0000f05404004986 */ /* 0x0001e8000c101526 */
[----:B------:R1:W-:Y:S01]  /*61e0*/  @P5 STG.E.U16 desc[UR38][R6.64+0xf2], R85 ;  /* 0x0000f25506005986 */ /* 0x0003e2000c101526 */
[----:B0-----:R-:W-:Y:S02]  /*61f0*/  @P1 IMAD.MOV.U32 R4, RZ, RZ, R8 ;  /* 0x000000ffff041224 */ /* 0x001fe400078e0008 */
[----:B------:R-:W-:-:S05]  /*6200*/  @P1 IMAD.MOV.U32 R5, RZ, RZ, R9 ;  /* 0x000000ffff051224 */ /* 0x000fca00078e0009 */
[----:B------:R1:W-:Y:S04]  /*6210*/  @P1 STG.E.U16 desc[UR38][R4.64+0xf0], R86 ;  /* 0x0000f05604001986 */ /* 0x0003e8000c101526 */
[----:B------:R1:W-:Y:S02]  /*6220*/  @P0 STG.E.U16 desc[UR38][R8.64+0xf2], R87 ;  /* 0x0000f25708000986 */ /* 0x0003e4000c101526 */
.L_x_154:
[----:B------:R-:W-:Y:S05]  /*6230*/  BSYNC B0 ;  /* 0x0000000000007941 */ /* 0x000fea0003800000 */
.L_x_28:
[----:B------:R-:W-:Y:S01]  /*6240*/  IADD3 R16, P0, R16, UR36, RZ ;  /* 0x0000002410107c10 */ /* 0x000fe2000ff1e0ff */
[----:B------:R-:W-:Y:S01]  /*6250*/  ULDC.64 UR4, c[0x0][0x650] ;  /* 0x0001940000047ab9 */ /* 0x000fe20000000a00 */
[----:B------:R-:W-:Y:S01]  /*6260*/  PRMT R3, RZ, 0x7610, R3 ;  /* 0x00007610ff037816 */ /* 0x000fe20000000003 */
[----:B------:R-:W-:Y:S01]  /*6270*/  IMAD.MOV.U32 R100, RZ, RZ, -0x1 ;  /* 0xffffffffff647424 */ /* 0x000fe200078e00ff */
[----:B------:R-:W-:Y:S01]  /*6280*/  IADD3.X R17, R17, UR42, RZ, P0, !PT ;  /* 0x0000002a11117c10 */ /* 0x000fe200087fe4ff */
[----:B------:R-:W-:Y:S01]  /*6290*/  IMAD.MOV.U32 R99, RZ, RZ, -0x1 ;  /* 0xffffffffff637424 */ /* 0x000fe200078e00ff */
[----:B------:R-:W-:-:S04]  /*62a0*/  ISETP.GE.U32.AND P0, PT, R16, UR4, PT ;  /* 0x0000000410007c0c */ /* 0x000fc8000bf06070 */
[----:B------:R-:W-:-:S13]  /*62b0*/  ISETP.GE.U32.AND.EX P0, PT, R17, UR5, PT, P0 ;  /* 0x0000000511007c0c */ /* 0x000fda000bf06100 */
[----:B------:R-:W-:Y:S05]  /*62c0*/  @P0 BRA `(.L_x_155) ;  /* 0x00000004004c0947 */ /* 0x000fea0003800000 */
[----:B------:R-:W0:Y:S01]  /*62d0*/  LDC.64 R10, c[0x0][0x628] ;  /* 0x00018a00ff0a7b82 */ /* 0x000e220000000a00 */
[----:B---3--:R-:W3:Y:S01]  /*62e0*/  S2R R12, SR_CTAID.X ;  /* 0x00000000000c7919 */ /* 0x008ee20000002500 */
[----:B-12-4-:R-:W-:Y:S02]  /*62f0*/  IMAD.MOV.U32 R8, RZ, RZ, R16 ;  /* 0x000000ffff087224 */ /* 0x016fe400078e0010 */
[----:B------:R-:W-:Y:S01]  /*6300*/  IMAD.MOV.U32 R9, RZ, RZ, R17 ;  /* 0x000000ffff097224 */ /* 0x000fe200078e0011 */
[----:B------:R-:W1:Y:S03]  /*6310*/  S2R R20, SR_CTAID.Y ;  /* 0x0000000000147919 */ /* 0x000e660000002600 */
[----:B------:R-:W2:Y:S08]  /*6320*/  LDC R0, c[0x0][0x630] ;  /* 0x00018c00ff007b82 */ /* 0x000eb00000000800 */
[----:B------:R-:W4:Y:S01]  /*6330*/  LDC.64 R14, c[0x0][0x620] ;  /* 0x00018800ff0e7b82 */ /* 0x000f220000000a00 */
[----:B0-----:R-:W-:-:S04]  /*6340*/  ISETP.NE.U32.AND P0, PT, R10, RZ, PT ;  /* 0x000000ff0a00720c */ /* 0x001fc80003f05070 */
[----:B------:R-:W-:-:S13]  /*6350*/  ISETP.NE.AND.EX P0, PT, R11, RZ, PT, P0 ;  /* 0x000000ff0b00720c */ /* 0x000fda0003f05300 */
[----:B-1234-:R-:W-:Y:S05]  /*6360*/  @!P0 BRA `(.L_x_156) ;  /* 0x0000000000288947 */ /* 0x01efea0003800000 */
        /* <DEDUP_REMOVED lines=10> */
.L_x_156:
[-CC-:B------:R-:W-:Y:S01]  /*6410*/  SHF.R.U64 R99, R8, R0.reuse, R9.reuse ;  /* 0x0000000008637219 */ /* 0x180fe20000001209 */
[----:B------:R-:W0:Y:S01]  /*6420*/  LDC.64 R26, c[0x0][0x640] ;  /* 0x00019000ff1a7b82 */ /* 0x000e220000000a00 */
[----:B------:R-:W-:Y:S01]  /*6430*/  SHF.R.U32.HI R0, RZ, R0, R9 ;  /* 0x00000000ff007219 */ /* 0x000fe20000011609 */
[----:B------:R-:W-:Y:S01]  /*6440*/  ULDC UR4, c[0x0][0x150] ;  /* 0x0000540000047ab9 */ /* 0x000fe20000000800 */
[----:B------:R-:W-:Y:S02]  /*6450*/  IADD3 R3, P0, RZ, -R99, RZ ;  /* 0x80000063ff037210 */ /* 0x000fe40007f1e0ff */
[----:B------:R-:W-:-:S03]  /*6460*/  I2FP.F32.U32 R7, R12 ;  /* 0x0000000c00077245 */ /* 0x000fc60000201000 */
[----:B------:R-:W1:Y:S01]  /*6470*/  LDC R6, c[0x0][0x618] ;  /* 0x00018600ff067b82 */ /* 0x000e620000000800 */
[----:B------:R-:W-:Y:S02]  /*6480*/  IMAD.X R5, RZ, RZ, ~R0, P0 ;  /* 0x000000ffff057224 */ /* 0x000fe400000e0e00 */
[----:B------:R-:W-:Y:S01]  /*6490*/  FMUL R7, R7, UR4 ;  /* 0x0000000407077c20 */ /* 0x000fe20008400000 */
[----:B------:R-:W-:Y:S01]  /*64a0*/  ULDC UR4, c[0x0][0x154] ;  /* 0x0000550000047ab9 */ /* 0x000fe20000000800 */
[-C--:B------:R-:W-:Y:S02]  /*64b0*/  IMAD R0, R5, R14.reuse, RZ ;  /* 0x0000000e05007224 */ /* 0x080fe400078e02ff */
[C---:B------:R-:W-:Y:S01]  /*64c0*/  IMAD.WIDE.U32 R4, R3.reuse, R14, R16 ;  /* 0x0000000e03047225 */ /* 0x040fe200078e0010 */
[----:B------:R-:W2:Y:S01]  /*64d0*/  LDC R8, c[0x0][0x608] ;  /* 0x00018200ff087b82 */ /* 0x000ea20000000800 */
[----:B------:R-:W3:Y:S02]  /*64e0*/  F2I.U32.TRUNC.NTZ R7, R7 ;  /* 0x0000000700077305 */ /* 0x000ee4000020f000 */
[----:B------:R-:W-:Y:S01]  /*64f0*/  IMAD R3, R3, R15, R0 ;  /* 0x0000000f03037224 */ /* 0x000fe200078e0200 */
[----:B------:R-:W-:-:S03]  /*6500*/  I2FP.F32.U32 R0, R20 ;  /* 0x0000001400007245 */ /* 0x000fc60000201000 */
[----:B------:R-:W-:Y:S01]  /*6510*/  IMAD.IADD R3, R5, 0x1, R3 ;  /* 0x0000000105037824 */ /* 0x000fe200078e0203 */
[----:B------:R-:W4:Y:S01]  /*6520*/  LDC R11, c[0x0][0x658] ;  /* 0x00019600ff0b7b82 */ /* 0x000f220000000800 */
[----:B0-----:R-:W-:-:S04]  /*6530*/  ISETP.NE.U32.AND P0, PT, R26, RZ, PT ;  /* 0x000000ff1a00720c */ /* 0x001fc80003f05070 */
[----:B------:R-:W-:-:S03]  /*6540*/  ISETP.NE.AND.EX P0, PT, R27, RZ, PT, P0 ;  /* 0x000000ff1b00720c */ /* 0x000fc60003f05300 */
[----:B------:R-:W0:Y:S01]  /*6550*/  LDC R9, c[0x0][0x144] ;  /* 0x00005100ff097b82 */ /* 0x000e220000000800 */
[-C--:B-1----:R-:W-:Y:S01]  /*6560*/  SHF.R.U64 R10, R4, R6.reuse, R3 ;  /* 0x00000006040a7219 */ /* 0x082fe20000001203 */
[----:B---3--:R-:W-:Y:S01]  /*6570*/  IMAD.MOV R7, RZ, RZ, -R7 ;  /* 0x000000ffff077224 */ /* 0x008fe200078e0a07 */
[----:B------:R-:W-:Y:S01]  /*6580*/  SHF.R.U32.HI R3, RZ, R6, R3 ;  /* 0x00000006ff037219 */ /* 0x000fe20000011603 */
[----:B------:R-:W-:-:S04]  /*6590*/  FMUL R6, R0, UR4 ;  /* 0x0000000400067c20 */ /* 0x000fc80008400000 */
[----:B------:R-:W1:Y:S01]  /*65a0*/  LDC R21, c[0x0][0x148] ;  /* 0x00005200ff157b82 */ /* 0x000e620000000800 */
[----:B------:R3:W0:Y:S01]  /*65b0*/  F2I.U32.TRUNC.NTZ R14, R6 ;  /* 0x00000006000e7305 */ /* 0x000622000020f000 */
[-CC-:B--2---:R-:W-:Y:S02]  /*65c0*/  SHF.R.U64 R13, R10, R8.reuse, R3.reuse ;  /* 0x000000080a0d7219 */ /* 0x184fe40000001203 */
[----:B------:R-:W-:-:S04]  /*65d0*/  SHF.R.U32.HI R0, RZ, R8, R3 ;  /* 0x00000008ff007219 */ /* 0x000fc80000011603 */
[----:B-----5:R-:W2:Y:S01]  /*65e0*/  LDC R24, c[0x0][0x648] ;  /* 0x00019200ff187b82 */ /* 0x020ea20000000800 */
[-CC-:B----4-:R-:W-:Y:S02]  /*65f0*/  SHF.R.U64 R15, R13, R11.reuse, R0.reuse ;  /* 0x0000000b0d0f7219 */ /* 0x190fe40000001200 */
[----:B------:R-:W-:-:S03]  /*6600*/  SHF.R.U32.HI R5, RZ, R11, R0 ;  /* 0x0000000bff057219 */ /* 0x000fc60000011600 */
[----:B------:R-:W-:Y:S02]  /*6610*/  IMAD.MOV.U32 R4, RZ, RZ, R15 ;  /* 0x000000ffff047224 */ /* 0x000fe400078e000f */
[----:B------:R-:W4:Y:S01]  /*6620*/  LDC R28, c[0x0][0x638] ;  /* 0x00018e00ff1c7b82 */ /* 0x000f220000000800 */
[----:B0-----:R-:W-:-:S07]  /*6630*/  IMAD R25, R9, R7, R12 ;  /* 0x0000000709197224 */ /* 0x001fce00078e020c */
[----:B------:R-:W0:Y:S08]  /*6640*/  LDC R29, c[0x0][0x610] ;  /* 0x00018400ff1d7b82 */ /* 0x000e300000000800 */
[----:B------:R-:W0:Y:S01]  /*6650*/  LDC R30, c[0x0][0x600] ;  /* 0x00018000ff1e7b82 */ /* 0x000e220000000800 */
[----:B-123--:R-:W-:Y:S05]  /*6660*/  @!P0 BRA `(.L_x_157) ;  /* 0x0000000000288947 */ /* 0x00efea0003800000 */
        /* <DEDUP_REMOVED lines=10> */
.L_x_157:
[----:B------:R-:W-:Y:S01]  /*6710*/  ISETP.NE.AND P0, PT, R2, 0x1, PT ;  /* 0x000000010200780c */ /* 0x000fe20003f05270 */
[----:B------:R-:W-:Y:S01]  /*6720*/  IMAD.MOV R14, RZ, RZ, -R14 ;  /* 0x000000ffff0e7224 */ /* 0x000fe200078e0a0e */
[----:B------:R-:W-:Y:S02]  /*6730*/  SHF.R.U64 R0, R4, R24, R5 ;  /* 0x0000001804007219 */ /* 0x000fe40000001205 */
[----:B------:R-:W-:Y:S02]  /*6740*/  LOP3.LUT R3, R13, R96, RZ, 0xc0, !PT ;  /* 0x000000600d037212 */ /* 0x000fe400078ec0ff */
[----:B------:R-:W-:Y:S01]  /*6750*/  LOP3.LUT R10, R10, R95, RZ, 0xc0, !PT ;  /* 0x0000005f0a0a7212 */ /* 0x000fe200078ec0ff */
[----:B------:R-:W-:Y:S02]  /*6760*/  IMAD.MOV R4, RZ, RZ, -R0 ;  /* 0x000000ffff047224 */ /* 0x000fe400078e0a00 */
[----:B------:R-:W-:Y:S02]  /*6770*/  IMAD R0, R90, R0, R3 ;  /* 0x000000005a007224 */ /* 0x000fe400078e0203 */
[----:B----4-:R-:W-:-:S02]  /*6780*/  IMAD R3, R4, R28, R15 ;  /* 0x0000001c04037224 */ /* 0x010fc400078e020f */
[----:B------:R-:W-:Y:S02]  /*6790*/  @P0 IMAD R25, R21, R14, R20 ;  /* 0x0000000e15190224 */ /* 0x000fe400078e0214 */
[----:B0-----:R-:W-:Y:S02]  /*67a0*/  IMAD R5, R3, R30, R10 ;  /* 0x0000001e03057224 */ /* 0x001fe400078e020a */
[----:B------:R-:W-:Y:S02]  /*67b0*/  IMAD R0, R0, R29, R25 ;  /* 0x0000001d00007224 */ /* 0x000fe400078e0219 */
[----:B------:R-:W-:-:S03]  /*67c0*/  IMAD.MOV.U32 R4, RZ, RZ, 0x1 ;  /* 0x00000001ff047424 */ /* 0x000fc600078e00ff */
[----:B------:R-:W-:Y:S02]  /*67d0*/  SEL R100, R5, R0, !P0 ;  /* 0x0000000005647207 */ /* 0x000fe40004000000 */
[----:B------:R-:W-:Y:S02]  /*67e0*/  PRMT R3, R4, 0x7610, R3 ;  /* 0x0000761004037816 */ /* 0x000fe40000000003 */
[----:B------:R-:W-:-:S07]  /*67f0*/  SEL R0, R0, R5, !P0 ;  /* 0x0000000500007207 */ /* 0x000fce0004000000 */
.L_x_155:
[----:B------:R-:W-:Y:S01]  /*6800*/  LOP3.LUT P0, RZ, R3, 0xff, RZ, 0xc0, !PT ;  /* 0x000000ff03ff7812 */ /* 0x000fe2000780c0ff */
[----:B------:R-:W-:Y:S01]  /*6810*/  UIMAD.WIDE.U32 UR4, UR41, -0x55555555, URZ ;  /* 0xaaaaaaab290478a5 */ /* 0x000fe2000f8e003f */
[----:B------:R-:W-:-:S03]  /*6820*/  IMAD.MOV.U32 R101, RZ, RZ, R0 ;  /* 0x000000ffff657224 */ /* 0x000fc600078e0000 */
[----:B------:R-:W-:-:S04]  /*6830*/  USHF.R.U32.HI UR4, URZ, 0x1, UR5 ;  /* 0x000000013f047899 */ /* 0x000fc80008011605 */
[----:B------:R-:W-:-:S04]  /*6840*/  UIMAD UR41, UR4, -0x3, UR41 ;  /* 0xfffffffd042978a4 */ /* 0x000fc8000f8e0229 */
[----:B------:R-:W-:Y:S08]  /*6850*/  @P0 BRA `(.L_x_158) ;  /* 0xffffffa800500947 */ /* 0x000ff0000383ffff */
[----:B------:R-:W-:Y:S05]  /*6860*/  EXIT ;  /* 0x000000000000794d */ /* 0x000fea0003800000 */
.L_x_3:
        /* <DEDUP_REMOVED lines=26> */
.L_x_160:
[--C-:B------:R-:W-:Y:S01]  /*6a10*/  SHF.R.U64 R14, R12, R20, R13.reuse ;  /* 0x000000140c0e7219 */ /* 0x100fe2000000120d */
[----:B------:R-:W0:Y:S01]  /*6a20*/  LDC R24, c[0x0][0x618] ;  /* 0x00018600ff187b82 */ /* 0x000e220000000800 */
[----:B------:R-:W-:Y:S01]  /*6a30*/  I2FP.F32.U32 R8, R6 ;  /* 0x0000000600087245 */ /* 0x000fe20000201000 */
[----:B------:R-:W-:Y:S01]  /*6a40*/  ULDC UR4, c[0x0][0x150] ;  /* 0x0000540000047ab9 */ /* 0x000fe20000000800 */
[----:B------:R-:W-:Y:S02]  /*6a50*/  SHF.R.U32.HI R7, RZ, R20, R13 ;  /* 0x00000014ff077219 */ /* 0x000fe4000001160d */
[----:B------:R-:W-:Y:S01]  /*6a60*/  IADD3 R11, P0, RZ, -R14, RZ ;  /* 0x8000000eff0b7210 */ /* 0x000fe20007f1e0ff */
[----:B------:R-:W-:Y:S01]  /*6a70*/  FMUL R13, R8, UR4 ;  /* 0x00000004080d7c20 */ /* 0x000fe20008400000 */
[----:B------:R-:W-:Y:S01]  /*6a80*/  ULDC UR4, c[0x0][0x154] ;  /* 0x0000550000047ab9 */ /* 0x000fe20000000800 */
[----:B------:R-:W1:Y:S02]  /*6a90*/  LDC.64 R26, c[0x0][0x640] ;  /* 0x00019000ff1a7b82 */ /* 0x000e640000000a00 */
[----:B------:R-:W-:-:S02]  /*6aa0*/  IMAD.X R7, RZ, RZ, ~R7, P0 ;  /* 0x000000ffff077224 */ /* 0x000fc400000e0e07 */
[----:B------:R-:W2:Y:S01]  /*6ab0*/  F2I.U32.TRUNC.NTZ R13, R13 ;  /* 0x0000000d000d7305 */ /* 0x000ea2000020f000 */
[----:B------:R-:W-:-:S03]  /*6ac0*/  IMAD.WIDE.U32 R8, R11, R22, R16 ;  /* 0x000000160b087225 */ /* 0x000fc600078e0010 */
[----:B------:R-:W3:Y:S01]  /*6ad0*/  LDC R15, c[0x0][0x144] ;  /* 0x00005100ff0f7b82 */ /* 0x000ee20000000800 */
[----:B------:R-:W-:-:S04]  /*6ae0*/  IMAD R10, R7, R22, RZ ;  /* 0x00000016070a7224 */ /* 0x000fc800078e02ff */
[----:B------:R-:W-:Y:S02]  /*6af0*/  IMAD R7, R11, R23, R10 ;  /* 0x000000170b077224 */ /* 0x000fe400078e020a */
[----:B------:R-:W-:Y:S01]  /*6b00*/  IMAD.MOV.U32 R10, RZ, RZ, -0x1 ;  /* 0xffffffffff0a7424 */ /* 0x000fe200078e00ff */
[----:B------:R-:W4:Y:S01]  /*6b10*/  LDC R20, c[0x0][0x608] ;  /* 0x00018200ff147b82 */ /* 0x000f220000000800 */
[----:B------:R-:W-:Y:S01]  /*6b20*/  IMAD.IADD R7, R9, 0x1, R7 ;  /* 0x0000000109077824 */ /* 0x000fe200078e0207 */
[----:B------:R-:W-:-:S04]  /*6b30*/  I2FP.F32.U32 R9, R5 ;  /* 0x0000000500097245 */ /* 0x000fc80000201000 */
[-C--:B0-----:R-:W-:Y:S01]  /*6b40*/  SHF.R.U64 R12, R8, R24.reuse, R7 ;  /* 0x00000018080c7219 */ /* 0x081fe20000001207 */
[----:B--2---:R-:W-:Y:S01]  /*6b50*/  IMAD.MOV R8, RZ, RZ, -R13 ;  /* 0x000000ffff087224 */ /* 0x004fe200078e0a0d */
[----:B------:R-:W0:Y:S01]  /*6b60*/  LDC R11, c[0x0][0x658] ;  /* 0x00019600ff0b7b82 */ /* 0x000e220000000800 */
[----:B-1----:R-:W-:Y:S01]  /*6b70*/  ISETP.NE.U32.AND P0, PT, R26, RZ, PT ;  /* 0x000000ff1a00720c */ /* 0x002fe20003f05070 */
[----:B------:R-:W-:Y:S01]  /*6b80*/  FMUL R9, R9, UR4 ;  /* 0x0000000409097c20 */ /* 0x000fe20008400000 */
[----:B------:R-:W-:Y:S02]  /*6b90*/  SHF.R.U32.HI R7, RZ, R24, R7 ;  /* 0x00000018ff077219 */ /* 0x000fe40000011607 */
[----:B------:R-:W-:-:S03]  /*6ba0*/  ISETP.NE.AND.EX P0, PT, R27, RZ, PT, P0 ;  /* 0x000000ff1b00720c */ /* 0x000fc60003f05300 */
[----:B------:R-:W1:Y:S01]  /*6bb0*/  LDC R22, c[0x0][0x148] ;  /* 0x00005200ff167b82 */ /* 0x000e620000000800 */
[----:B---3--:R-:W-:Y:S02]  /*6bc0*/  IMAD R23, R15, R8, R6 ;  /* 0x000000080f177224 */ /* 0x008fe400078e0206 */
[----:B------:R-:W-:-:S05]  /*6bd0*/  IMAD.MOV.U32 R8, RZ, RZ, 0x1 ;  /* 0x00000001ff087424 */ /* 0x000fca00078e00ff */
[----:B------:R-:W2:Y:S01]  /*6be0*/  LDC R21, c[0x0][0x600] ;  /* 0x00018000ff157b82 */ /* 0x000ea20000000800 */
[-CC-:B----4-:R-:W-:Y:S02]  /*6bf0*/  SHF.R.U64 R15, R12, R20.reuse, R7.reuse ;  /* 0x000000140c0f7219 */ /* 0x190fe40000001207 */
[----:B------:R-:W-:Y:S02]  /*6c00*/  SHF.R.U32.HI R6, RZ, R20, R7 ;  /* 0x00000014ff067219 */ /* 0x000fe40000011607 */
[----:B------:R3:W4:Y:S03]  /*6c10*/  F2I.U32.TRUNC.NTZ R20, R9 ;  /* 0x0000000900147305 */ /* 0x000726000020f000 */
[----:B------:R-:W1:Y:S01]  /*6c20*/  LDC R25, c[0x0][0x648] ;  /* 0x00019200ff197b82 */ /* 0x000e620000000800 */
[-C--:B0-----:R-:W-:Y:S02]  /*6c30*/  SHF.R.U64 R19, R15, R11.reuse, R6 ;  /* 0x0000000b0f137219 */ /* 0x081fe40000001206 */
[----:B------:R-:W-:-:S02]  /*6c40*/  SHF.L.U32 R10, R10, R11, RZ ;  /* 0x0000000b0a0a7219 */ /* 0x000fc400000006ff */
[-C--:B------:R-:W-:Y:S01]  /*6c50*/  SHF.R.U32.HI R7, RZ, R11.reuse, R6 ;  /* 0x0000000bff077219 */ /* 0x080fe20000011606 */
[----:B------:R-:W-:Y:S01]  /*6c60*/  IMAD.MOV.U32 R6, RZ, RZ, R19 ;  /* 0x000000ffff067224 */ /* 0x000fe200078e0013 */
[----:B------:R-:W-:Y:S01]  /*6c70*/  SHF.L.U32 R24, R8, R11, RZ ;  /* 0x0000000b08187219 */ /* 0x000fe200000006ff */
[----:B------:R-:W0:Y:S01]  /*6c80*/  LDC R28, c[0x0][0x638] ;  /* 0x00018e00ff1c7b82 */ /* 0x000e220000000800 */
[----:B------:R-:W-:-:S07]  /*6c90*/  LOP3.LUT R30, RZ, R10, RZ, 0x33, !PT ;  /* 0x0000000aff1e7212 */ /* 0x000fce00078e33ff */
[----:B------:R-:W0:Y:S01]  /*6ca0*/  LDC R29, c[0x0][0x610] ;  /* 0x00018400ff1d7b82 */ /* 0x000e220000000800 */
[----:B---34-:R-:W-:Y:S05]  /*6cb0*/  @!P0 BRA `(.L_x_161) ;  /* 0x0000000000288947 */ /* 0x018fea0003800000 */
[----:B------:R-:W3:Y:S02]  /*6cc0*/  LDC R6, c[0x0][0x64c] ;  /* 0x00019300ff067b82 */ /* 0x000ee40000000800 */
[----:B---3--:R-:W-:-:S05]  /*6cd0*/  IADD3 R11, P0, R19, R6, RZ ;  /* 0x00000006130b7210 */ /* 0x008fca0007f1e0ff */
        /* <DEDUP_REMOVED lines=8> */
.L_x_161:
[----:B------:R-:W-:Y:S01]  /*6d60*/  ISETP.NE.AND P0, PT, R2, 0x1, PT ;  /* 0x000000010200780c */ /* 0x000fe20003f05270 */
[----:B--2---:R-:W-:Y:S01]  /*6d70*/  VIADD R9, R21, 0xffffffff ;  /* 0xffffffff15097836 */ /* 0x004fe20000000000 */
[----:B-1----:R-:W-:Y:S01]  /*6d80*/  SHF.R.U64 R7, R6, R25, R7 ;  /* 0x0000001906077219 */ /* 0x002fe20000001207 */
[----:B------:R-:W-:Y:S01]  /*6d90*/  IMAD.MOV R20, RZ, RZ, -R20 ;  /* 0x000000ffff147224 */ /* 0x000fe200078e0a14 */
[----:B------:R-:W-:Y:S02]  /*6da0*/  LOP3.LUT R6, R15, R30, RZ, 0xc0, !PT ;  /* 0x0000001e0f067212 */ /* 0x000fe400078ec0ff */
[----:B------:R-:W-:Y:S01]  /*6db0*/  LOP3.LUT R12, R12, R9, RZ, 0xc0, !PT ;  /* 0x000000090c0c7212 */ /* 0x000fe200078ec0ff */
[----:B------:R-:W-:Y:S02]  /*6dc0*/  IMAD.MOV R8, RZ, RZ, -R7 ;  /* 0x000000ffff087224 */ /* 0x000fe400078e0a07 */
[----:B------:R-:W-:Y:S02]  /*6dd0*/  IMAD R6, R24, R7, R6 ;  /* 0x0000000718067224 */ /* 0x000fe400078e0206 */
[----:B------:R-:W-:-:S02]  /*6de0*/  IMAD.MOV.U32 R9, RZ, RZ, 0x1 ;  /* 0x00000001ff097424 */ /* 0x000fc400078e00ff */
[----:B------:R-:W-:Y:S02]  /*6df0*/  @P0 IMAD R23, R22, R20, R5 ;  /* 0x0000001416170224 */ /* 0x000fe400078e0205 */
[----:B0-----:R-:W-:Y:S02]  /*6e00*/  IMAD R5, R8, R28, R19 ;  /* 0x0000001c08057224 */ /* 0x001fe400078e0213 */
[----:B------:R-:W-:Y:S02]  /*6e10*/  IMAD R19, R6, R29, R23 ;  /* 0x0000001d06137224 */ /* 0x000fe400078e0217 */
[----:B------:R-:W-:Y:S02]  /*6e20*/  IMAD R6, R5, R21, R12 ;  /* 0x0000001505067224 */ /* 0x000fe400078e020c */
[----:B------:R-:W-:-:S03]  /*6e30*/  IMAD.MOV.U32 R8, RZ, RZ, R14 ;  /* 0x000000ffff087224 */ /* 0x000fc600078e000e */
[----:B------:R-:W-:Y:S02]  /*6e40*/  SEL R20, R6, R19, !P0 ;  /* 0x0000001306147207 */ /* 0x000fe40004000000 */
[----:B------:R-:W-:-:S07]  /*6e50*/  SEL R19, R19, R6, !P0 ;  /* 0x0000000613137207 */ /* 0x000fce0004000000 */
.L_x_159:
[----:B------:R-:W-:-:S08]  /*6e60*/  NOP ;  /* 0x0000000000007918 */ /* 0x000fd00000000000 */
[----:B------:R-:W0:-:S00]  /*6e70*/  USETMAXREG.DEALLOC.CTAPOOL 0x28 ;  /* 0x00000028000079c8 */ /* 0x000e0000080e0500 */
[----:B0-----:R-:W-:-:S13]  /*6e80*/  ISETP.NE.AND P0, PT, R0, RZ, PT ;  /* 0x000000ff0000720c */ /* 0x001fda0003f05270 */
[----:B------:R-:W-:Y:S05]  /*6e90*/  @P0 EXIT ;  /* 0x000000000000094d */ /* 0x000fea0003800000 */
[----:B------:R-:W-:Y:S01]  /*6ea0*/  LOP3.LUT P0, RZ, R9, 0xff, RZ, 0xc0, !PT ;  /* 0x000000ff09ff7812 */ /* 0x000fe2000780c0ff */
[----:B------:R-:W-:Y:S02]  /*6eb0*/  IMAD.MOV.U32 R0, RZ, RZ, 0x1 ;  /* 0x00000001ff007424 */ /* 0x000fe400078e00ff */
[----:B------:R-:W-:-:S10]  /*6ec0*/  IMAD.MOV.U32 R12, RZ, RZ, RZ ;  /* 0x000000ffff0c7224 */ /* 0x000fd400078e00ff */
[----:B------:R-:W-:Y:S05]  /*6ed0*/  @!P0 BRA `(.L_x_162) ;  /* 0x0000000c00408947 */ /* 0x000fea0003800000 */
[----:B------:R-:W0:Y:S01]  /*6ee0*/  LDC R0, c[0x0][0x28c] ;  /* 0x0000a300ff007b82 */ /* 0x000e220000000800 */
[----:B------:R-:W-:Y:S01]  /*6ef0*/  LOP3.LUT P0, RZ, R3, 0x1f, RZ, 0xc0, !PT ;  /* 0x0000001f03ff7812 */ /* 0x000fe2000780c0ff */
[----:B------:R-:W-:Y:S01]  /*6f00*/  ULDC UR5, c[0x0][0x658] ;  /* 0x0001960000057ab9 */ /* 0x000fe20000000800 */
[----:B------:R-:W-:Y:S01]  /*6f10*/  UMOV UR6, 0xffffffff ;  /* 0xffffffff00067882 */ /* 0x000fe20000000000 */
[----:B------:R-:W-:Y:S01]  /*6f20*/  BSSY B0, `(.L_x_162) ;  /* 0x00000cb000007945 */ /* 0x000fe20003800000 */
[----:B------:R-:W-:Y:S01]  /*6f30*/  USHF.L.U32 UR6, UR6, UR5, URZ ;  /* 0x0000000506067299 */ /* 0x000fe2000800063f */
[C---:B------:R-:W-:Y:S01]  /*6f40*/  ISETP.NE.AND P2, PT, R4.reuse, RZ, PT ;  /* 0x000000ff0400720c */ /* 0x040fe20003f45270 */
[----:B------:R-:W-:Y:S01]  /*6f50*/  IMAD.MOV.U32 R13, RZ, RZ, 0x1 ;  /* 0x00000001ff0d7424 */ /* 0x000fe200078e00ff */
[----:B------:R-:W-:Y:S01]  /*6f60*/  ISETP.NE.OR P0, PT, R4, RZ, !P0 ;  /* 0x000000ff0400720c */ /* 0x000fe20004705670 */
[----:B------:R-:W-:Y:S01]  /*6f70*/  IMAD.MOV.U32 R12, RZ, RZ, RZ ;  /* 0x000000ffff0c7224 */ /* 0x000fe200078e00ff */
[----:B------:R-:W-:Y:S01]  /*6f80*/  LOP3.LUT R11, R18, 0x2, RZ, 0xfc, !PT ;  /* 0x00000002120b7812 */ /* 0x000fe200078efcff */
[----:B------:R-:W-:Y:S01]  /*6f90*/  ULDC UR4, c[0x0][0x600] ;  /* 0x0001800000047ab9 */ /* 0x000fe20000000800 */
[----:B------:R-:W-:Y:S01]  /*6fa0*/  UMOV UR7, 0x1 ;  /* 0x0000000100077882 */ /* 0x000fe20000000000 */
[----:B------:R-:W-:-:S02]  /*6fb0*/  UIADD3 UR4, UR4, -0x1, URZ ;  /* 0xffffffff04047890 */ /* 0x000fc4000fffe03f */
[----:B------:R-:W-:Y:S02]  /*6fc0*/  USHF.L.U32 UR22, UR7, UR5, URZ ;  /* 0x0000000507167299 */ /* 0x000fe4000800063f */
[----:B------:R-:W-:Y:S01]  /*6fd0*/  ULOP3.LUT UR21, URZ, UR6, URZ, 0x33, !UPT ;  /* 0x000000063f157292 */ /* 0x000fe2000f8e333f */
[----:B------:R-:W-:Y:S01]  /*6fe0*/  ULDC.64 UR30, c[0x0][0x198] ;  /* 0x00006600001e7ab9 */ /* 0x000fe20000000a00 */
[----:B0-----:R-:W-:-:S05]  /*6ff0*/  VIADD R0, R0, 0x7f ;  /* 0x0000007f00007836 */ /* 0x001fca0000000000 */
[----:B------:R-:W-:-:S04]  /*7000*/  SHF.R.S32.HI R3, RZ, 0x1f, R0 ;  /* 0x0000001fff037819 */ /* 0x000fc80000011400 */
[----:B------:R-:W-:Y:S01]  /*7010*/  LEA.HI R3, R3, R0, RZ, 0x7 ;  /* 0x0000000003037211 */ /* 0x000fe200078f38ff */
[----:B------:R-:W-:-:S03]  /*7020*/  IMAD.MOV.U32 R0, RZ, RZ, 0x1 ;  /* 0x00000001ff007424 */ /* 0x000fc600078e00ff */
[----:B------:R-:W-:-:S05]  /*7030*/  SHF.R.S32.HI R3, RZ, 0x7, R3 ;  /* 0x00000007ff037819 */ /* 0x000fca0000011403 */
[----:B------:R-:W-:-:S07]  /*7040*/  VIADD R10, R3, 0x1 ;  /* 0x00000001030a7836 */ /* 0x000fce0000000000 */
.L_x_174:
[----:B------:R-:W-:-:S03]  /*7050*/  UMOV UR5, 0xffffffff ;  /* 0xffffffff00057882 */ /* 0x000fc60000000000 */
[----:B------:R-:W-:Y:S05]  /*7060*/  BRA.DIV UR5, `(.L_x_163) ;  /* 0x0000000e05a47947 */ /* 0x000fea000b800000 */
[----:B------:R-:W-:-:S13]  /*7070*/  ELECT P6, URZ, PT ;  /* 0x00000000003f782f */ /* 0x000fda00038c0000 */
.L_x_184:
[----:B------:R-:W-:Y:S04]  /*7080*/  BSSY B1, `(.L_x_164) ;  /* 0x0000043000017945 */ /* 0x000fe80003800000 */
[----:B------:R-:W-:Y:S05]  /*7090*/  @!P6 BRA `(.L_x_165) ;  /* 0x000000040004e947 */ /* 0x000fea0003800000 */
[----:B------:R-:W0:Y:S02]  /*70a0*/  LDC R4, c[0x0][0x28c] ;  /* 0x0000a300ff047b82 */ /* 0x000e240000000800 */
[----:B0-----:R-:W-:-:S13]  /*70b0*/  ISETP.GE.AND P1, PT, R4, 0x1, PT ;  /* 0x000000010400780c */ /* 0x001fda0003f26270 */
[----:B------:R-:W-:Y:S05]  /*70c0*/  @!P1 BRA `(.L_x_165) ;  /* 0x0000000000f89947 */ /* 0x000fea0003800000 */
[----:B------:R-:W-:Y:S02]  /*70d0*/  IMAD.SHL.U32 R20, R20, 0x80, RZ ;  /* 0x0000008014147824 */ /* 0x000fe400078e00ff */
[----:B------:R-:W-:Y:S02]  /*70e0*/  IMAD.SHL.U32 R19, R19, 0x80, RZ ;  /* 0x0000008013137824 */ /* 0x000fe400078e00ff */
[----:B------:R-:W-:Y:S02]  /*70f0*/  IMAD.MOV.U32 R21, RZ, RZ, RZ ;  /* 0x000000ffff157224 */ /* 0x000fe400078e00ff */
[----:B------:R-:W-:Y:S02]  /*7100*/  IMAD.MOV.U32 R4, RZ, RZ, R10 ;  /* 0x000000ffff047224 */ /* 0x000fe400078e000a */
[----:B------:R-:W-:Y:S02]  /*7110*/  IMAD.MOV.U32 R5, RZ, RZ, R0 ;  /* 0x000000ffff057224 */ /* 0x000fe400078e0000 */
[----:B------:R-:W-:-:S02]  /*7120*/  IMAD.MOV.U32 R6, RZ, RZ, R12 ;  /* 0x000000ffff067224 */ /* 0x000fc400078e000c */
[----:B------:R-:W-:-:S07]  /*7130*/  VIADD R22, R20, 0x40 ;  /* 0x0000004014167836 */ /* 0x000fce0000000000 */
.L_x_169:
[----:B------:R-:W0:Y:S01]  /*7140*/  S2R R14, SR_CgaCtaId ;  /* 0x00000000000e7919 */ /* 0x000e220000008800 */
[----:B------:R-:W-:Y:S01]  /*7150*/  MOV R7, 0x400 ;  /* 0x0000040000077802 */ /* 0x000fe20000000f00 */
[----:B------:R-:W1:Y:S03]  /*7160*/  @!P2 LDC R9, c[0x0][0x500] ;  /* 0x00014000ff09ab82 */ /* 0x000e660000000800 */
[----:B0-----:R-:W-:Y:S02]  /*7170*/  LEA R15, R14, R7, 0x18 ;  /* 0x000000070e0f7211 */ /* 0x001fe400078ec0ff */
[----:B------:R-:W-:-:S03]  /*7180*/  SHF.L.U32 R7, R5, 0x1f, RZ ;  /* 0x0000001f05077819 */ /* 0x000fc600000006ff */
[----:B------:R-:W-:-:S04]  /*7190*/  IMAD R14, R6, 0x8, R15 ;  /* 0x00000008060e7824 */ /* 0x000fc800078e020f */
[----:B------:R-:W0:Y:S02]  /*71a0*/  SYNCS.PHASECHK.TRANS64.TRYWAIT P1, [R14+URZ+0x18], R7 ;  /* 0x000018070e0075a7 */ /* 0x000e24000802017f */
[----:B01----:R-:W-:Y:S05]  /*71b0*/  @!P1 BRA `(.L_x_166) ;  /* 0x0000000c00709947 */ /* 0x003fea0003800000 */
.L_x_185:
[----:B0-----:R-:W-:Y:S01]  /*71c0*/  PRMT R7, R11, 0x9910, RZ ;  /* 0x000099100b077816 */ /* 0x001fe200000000ff */
[----:B------:R0:W-:Y:S03]  /*71d0*/  @!P2 SYNCS.ARRIVE.TRANS64 RZ, [R14+URZ], R9 ;  /* 0x000000090effa9a7 */ /* 0x0001e6000800003f */
[----:B------:R-:W-:-:S13]  /*71e0*/  ISETP.NE.AND P1, PT, R7, 0x2, PT ;  /* 0x000000020700780c */ /* 0x000fda0003f25270 */
[----:B0-----:R-:W-:Y:S05]  /*71f0*/  @P1 BRA `(.L_x_167) ;  /* 0x0000000000041947 */ /* 0x001fea0003800000 */
[----:B------:R-:W-:Y:S01]  /*7200*/  BPT.TRAP 0x1 ;  /* 0x000000040000795c */ /* 0x000fe20000300000 */
.L_x_167:
[----:B------:R-:W-:Y:S05]  /*7210*/  @P0 BRA `(.L_x_168) ;  /* 0x0000000000040947 */ /* 0x000fea0003800000 */
[----:B------:R-:W-:Y:S01]  /*7220*/  BPT.TRAP 0x1 ;  /* 0x000000040000795c */ /* 0x000fe20000300000 */
.L_x_168:
[----:B------:R-:W-:Y:S01]  /*7230*/  IMAD R15, R6, 0x8000, R15 ;  /* 0x00008000060f7824 */ /* 0x000fe200078e020f */
[----:B------:R-:W-:Y:S01]  /*7240*/  R2UR UR27, R21 ;  /* 0x00000000151b72ca */ /* 0x000fe200000e0000 */
[----:B------:R-:W-:Y:S01]  /*7250*/  UIADD3 UR6, UP0, UR30, 0xf0, URZ ;  /* 0x000000f01e067890 */ /* 0x000fe2000ff1e03f */
[----:B------:R-:W-:Y:S01]  /*7260*/  R2UR UR9, R14 ;  /* 0x000000000e0972ca */ /* 0x000fe200000e0000 */
[----:B------:R-:W-:Y:S01]  /*7270*/  VIADD R4, R4, 0xffffffff ;  /* 0xffffffff04047836 */ /* 0x000fe20000000000 */
[----:B------:R-:W-:Y:S01]  /*7280*/  R2UR UR16, R15 ;  /* 0x000000000f1072ca */ /* 0x000fe200000e0000 */
[----:B------:R-:W-:Y:S01]  /*7290*/  UIADD3 UR32, UP1, UR30, 0x1f0, URZ ;  /* 0x000001f01e207890 */ /* 0x000fe2000ff3e03f */
[----:B------:R-:W-:Y:S01]  /*72a0*/  R2UR UR12, R8 ;  /* 0x00000000080c72ca */ /* 0x000fe200000e0000 */
[----:B------:R-:W-:Y:S01]  /*72b0*/  UIADD3.X UR7, URZ, UR31, URZ, UP0, !UPT ;  /* 0x0000001f3f077290 */ /* 0x000fe200087fe43f */
[----:B------:R-:W-:Y:S01]  /*72c0*/  R2UR UR11, R19 ;  /* 0x00000000130b72ca */ /* 0x000fe200000e0000 */
[----:B------:R-:W-:Y:S01]  /*72d0*/  UIADD3.X UR33, URZ, UR31, URZ, UP1, !UPT ;  /* 0x0000001f3f217290 */ /* 0x000fe20008ffe43f */
[----:B------:R-:W-:Y:S01]  /*72e0*/  R2UR UR26, R20 ;  /* 0x00000000141a72ca */ /* 0x000fe200000e0000 */
[----:B------:R-:W-:Y:S01]  /*72f0*/  VIADD R6, R6, 0x1 ;  /* 0x0000000106067836 */ /* 0x000fe20000000000 */
[----:B------:R-:W-:Y:S01]  /*7300*/  R2UR UR18, R22 ;  /* 0x00000000161272ca */ /* 0x000fe200000e0000 */
[----:B------:R-:W-:Y:S01]  /*7310*/  UIADD3 UR5, UR27, 0x40, URZ ;  /* 0x000000401b057890 */ /* 0x000fe2000fffe03f */
[----:B------:R-:W-:Y:S01]  /*7320*/  ISETP.GT.AND P3, PT, R4, 0x1, PT ;  /* 0x000000010400780c */ /* 0x000fe20003f64270 */
[----:B------:R-:W-:Y:S01]  /*7330*/  UMOV UR14, 0x0 ;  /* 0x00000000000e7882 */ /* 0x000fe20000000000 */
[----:B------:R-:W-:Y:S01]  /*7340*/  UMOV UR15, 0x10000000 ;  /* 0x10000000000f7882 */ /* 0x000fe20000000000 */
[----:B------:R-:W-:Y:S01]  /*7350*/  UIADD3 UR8, UR16, 0x100, URZ ;  /* 0x0000010010087890 */ /* 0x000fe2000fffe03f */
[C---:B------:R-:W-:Y:S01]  /*7360*/  ISETP.NE.AND P1, PT, R6.reuse, 0x3, PT ;  /* 0x000000030600780c */ /* 0x040fe20003f25270 */
[----:B------:R-:W-:Y:S01]  /*7370*/  UIADD3 UR13, UR16, 0x4100, URZ ;  /* 0x00004100100d7890 */ /* 0x000fe2000fffe03f */
[----:B------:R-:W-:Y:S01]  /*7380*/  VIADD R21, R21, 0x80 ;  /* 0x0000008015157836 */ /* 0x000fe20000000000 */
[----:B------:R-:W-:Y:S01]  /*7390*/  UIADD3 UR24, UR16, 0x18100, URZ ;  /* 0x0001810010187890 */ /* 0x000fe2000fffe03f */
[----:B------:R-:W-:Y:S01]  /*73a0*/  SEL R14, RZ, 0x1, P1 ;  /* 0x00000001ff0e7807 */ /* 0x000fe20000800000 */
[----:B------:R-:W-:Y:S01]  /*73b0*/  UIADD3 UR16, UR16, 0x1c100, URZ ;  /* 0x0001c10010107890 */ /* 0x000fe2000fffe03f */
[----:B------:R-:W-:Y:S01]  /*73c0*/  SEL R6, R6, RZ, P1 ;  /* 0x000000ff06067207 */ /* 0x000fe20000800000 */
[----:B------:R-:W-:Y:S01]  /*73d0*/  UMOV UR10, UR27 ;  /* 0x0000001b000a7c82 */ /* 0x000fe20008000000 */
[----:B------:R-:W-:Y:S01]  /*73e0*/  UMOV UR25, UR9 ;  /* 0x0000000900197c82 */ /* 0x000fe20008000000 */
[----:B------:R0:W-:Y:S01]  /*73f0*/  UTMALDG.3D [UR8], [UR6], desc[UR14] ;  /* 0x00000e08060075b4 */ /* 0x0001e20008011000 */
[----:B------:R-:W-:Y:S01]  /*7400*/  UMOV UR28, UR12 ;  /* 0x0000000c001c7c82 */ /* 0x000fe20008000000 */
[----:B------:R-:W-:Y:S01]  /*7410*/  UMOV UR17, UR9 ;  /* 0x0000000900117c82 */ /* 0x000fe20008000000 */
[----:B------:R-:W-:Y:S01]  /*7420*/  UMOV UR19, UR27 ;  /* 0x0000001b00137c82 */ /* 0x000fe20008000000 */
[----:B------:R-:W-:Y:S01]  /*7430*/  UMOV UR20, UR12 ;  /* 0x0000000c00147c82 */ /* 0x000fe20008000000 */
[----:B------:R-:W-:Y:S01]  /*7440*/  LOP3.LUT R5, R5, R14, RZ, 0x3c, !PT ;  /* 0x0000000e05057212 */ /* 0x000fe200078e3cff */
[----:B0-----:R-:W-:Y:S01]  /*7450*/  UMOV UR8, UR13 ;  /* 0x0000000d00087c82 */ /* 0x001fe20008000000 */
[----:B------:R-:W-:-:S02]  /*7460*/  UMOV UR10, UR5 ;  /* 0x00000005000a7c82 */ /* 0x000fc40008000000 */
[----:B------:R0:W-:Y:S01]  /*7470*/  UTMALDG.3D [UR8], [UR6], desc[UR14] ;  /* 0x00000e08060075b4 */ /* 0x0001e20008011000 */
[----:B------:R0:W-:Y:S01]  /*7480*/  UTMALDG.3D [UR24], [UR32], desc[UR14] ;  /* 0x00000e18200075b4 */ /* 0x0001e20008011000 */
[----:B------:R0:W-:Y:S02]  /*7490*/  UTMALDG.3D [UR16], [UR32], desc[UR14] ;  /* 0x00000e10200075b4 */ /* 0x0001e40008011000 */
[----:B0-----:R-:W-:Y:S05]  /*74a0*/  @P3 BRA `(.L_x_169) ;  /* 0xfffffffc00243947 */ /* 0x001fea000383ffff */
.L_x_165:
[----:B------:R-:W-:Y:S05]  /*74b0*/  BSYNC B1 ;  /* 0x0000000000017941 */ /* 0x000fea0003800000 */
.L_x_164:
[----:B------:R-:W-:Y:S01]  /*74c0*/  LOP3.LUT P3, RZ, R13, 0xff, RZ, 0xc0, !PT ;  /* 0x000000ff0dff7812 */ /* 0x000fe2000786c0ff */
[----:B------:R-:W-:Y:S01]  /*74d0*/  IMAD.IADD R12, R3, 0x1, R12 ;  /* 0x00000001030c7824 */ /* 0x000fe200078e020c */
[----:B------:R-:W-:Y:S01]  /*74e0*/  IADD3 R16, P4, R16, UR36, RZ ;  /* 0x0000002410107c10 */ /* 0x000fe2000ff9e0ff */
[----:B------:R-:W-:Y:S01]  /*74f0*/  ULDC.64 UR6, c[0x0][0x650] ;  /* 0x0001940000067ab9 */ /* 0x000fe20000000a00 */
[----:B------:R-:W-:Y:S01]  /*7500*/  BSSY B1, `(.L_x_170) ;  /* 0x000006a000017945 */ /* 0x000fe20003800000 */
[----:B------:R-:W-:Y:S01]  /*7510*/  IMAD.MOV.U32 R19, RZ, RZ, -0x1 ;  /* 0xffffffffff137424 */ /* 0x000fe200078e00ff */
[----:B------:R-:W-:Y:S01]  /*7520*/  ISETP.GT.U32.AND P1, PT, R12, 0x2, PT ;  /* 0x000000020c00780c */ /* 0x000fe20003f24070 */
[----:B------:R-:W-:Y:S01]  /*7530*/  IMAD.MOV.U32 R20, RZ, RZ, -0x1 ;  /* 0xffffffffff147424 */ /* 0x000fe200078e00ff */
[----:B------:R-:W-:Y:S01]  /*7540*/  IADD3.X R17, R17, UR42, RZ, P4, !PT ;  /* 0x0000002a11117c10 */ /* 0x000fe2000a7fe4ff */
[----:B------:R-:W-:Y:S01]  /*7550*/  IMAD.MOV.U32 R8, RZ, RZ, -0x1 ;  /* 0xffffffffff087424 */ /* 0x000fe200078e00ff */
[----:B------:R-:W-:-:S02]  /*7560*/  ISETP.LT.U32.AND P1, PT, R3, 0x3, P1 ;  /* 0x000000030300780c */ /* 0x000fc40000f21070 */
[----:B------:R-:W-:Y:S01]  /*7570*/  PRMT R13, RZ, 0x7610, R13 ;  /* 0x00007610ff0d7816 */ /* 0x000fe2000000000d */
[----:B------:R-:W0:Y:S01]  /*7580*/  @P3 S2R R5, SR_CgaCtaId ;  /* 0x0000000000053919 */ /* 0x000e220000008800 */
[----:B------:R-:W-:-:S04]  /*7590*/  @P3 MOV R4, 0x400 ;  /* 0x0000040000043802 */ /* 0x000fc80000000f00 */
[----:B0-----:R-:W-:Y:S01]  /*75a0*/  @P3 LEA R6, R5, R4, 0x18 ;  /* 0x0000000405063211 */ /* 0x001fe200078ec0ff */
[----:B------:R-:W-:-:S03]  /*75b0*/  IMAD.WIDE.U32 R4, R12, -0x55555555, RZ ;  /* 0xaaaaaaab0c047825 */ /* 0x000fc600078e00ff */
[----:B------:R0:W-:Y:S01]  /*75c0*/  @P3 SYNCS.ARRIVE.TRANS64.A1T0 RZ, [R6+URZ+0x48], RZ ;  /* 0x000048ff06ff39a7 */ /* 0x0001e2000810003f */
[----:B------:R-:W-:Y:S02]  /*75d0*/  ISETP.GE.U32.AND P3, PT, R3, 0x3, PT ;  /* 0x000000030300780c */ /* 0x000fe40003f66070 */
[----:B------:R-:W-:Y:S02]  /*75e0*/  SHF.R.U32.HI R7, RZ, 0x1, R5 ;  /* 0x00000001ff077819 */ /* 0x000fe40000011605 */
[----:B------:R-:W-:Y:S02]  /*75f0*/  SEL R5, RZ, 0x1, !P1 ;  /* 0x00000001ff057807 */ /* 0x000fe40004800000 */
[----:B------:R-:W-:Y:S01]  /*7600*/  ISETP.GE.U32.AND P1, PT, R16, UR6, PT ;  /* 0x0000000610007c0c */ /* 0x000fe2000bf26070 */
[----:B------:R-:W-:Y:S01]  /*7610*/  IMAD R12, R7, -0x3, R12 ;  /* 0xfffffffd070c7824 */ /* 0x000fe200078e020c */
[----:B------:R-:W-:Y:S02]  /*7620*/  LOP3.LUT R0, R0, R5, RZ, 0x3c, !PT ;  /* 0x0000000500007212 */ /* 0x000fe400078e3cff */
[----:B------:R-:W-:-:S02]  /*7630*/  ISETP.GE.U32.AND.EX P1, PT, R17, UR7, PT, P1 ;  /* 0x0000000711007c0c */ /* 0x000fc4000bf26110 */
[----:B------:R-:W-:Y:S02]  /*7640*/  PRMT R4, RZ, 0x7610, R4 ;  /* 0x00007610ff047816 */ /* 0x000fe40000000004 */
[----:B------:R-:W-:-:S09]  /*7650*/  @P3 LOP3.LUT R0, R0, 0x1, R7, 0x78, !PT ;  /* 0x0000000100003812 */ /* 0x000fd200078e7807 */
[----:B0-----:R-:W-:Y:S05]  /*7660*/  @P1 BRA `(.L_x_171) ;  /* 0x00000004004c1947 */ /* 0x001fea0003800000 */
[----:B------:R-:W-:Y:S01]  /*7670*/  ULDC.64 UR6, c[0x0][0x628] ;  /* 0x00018a0000067ab9 */ /* 0x000fe20000000a00 */
[----:B------:R-:W0:Y:S01]  /*7680*/  S2R R15, SR_CTAID.X ;  /* 0x00000000000f7919 */ /* 0x000e220000002500 */
[----:B------:R-:W-:Y:S01]  /*7690*/  ISETP.NE.U32.AND P1, PT, RZ, UR6, PT ;  /* 0x00000006ff007c0c */ /* 0x000fe2000bf25070 */
[----:B------:R-:W-:Y:S01]  /*76a0*/  ULDC UR8, c[0x0][0x630] ;  /* 0x00018c0000087ab9 */ /* 0x000fe20000000800 */
[----:B------:R-:W-:Y:S01]  /*76b0*/  IMAD.MOV.U32 R4, RZ, RZ, R16 ;  /* 0x000000ffff047224 */ /* 0x000fe200078e0010 */
[----:B------:R-:W1:Y:S01]  /*76c0*/  S2R R14, SR_CTAID.Y ;  /* 0x00000000000e7919 */ /* 0x000e620000002600 */
[----:B------:R-:W-:Y:S01]  /*76d0*/  ISETP.NE.AND.EX P1, PT, RZ, UR7, PT, P1 ;  /* 0x00000007ff007c0c */ /* 0x000fe2000bf25310 */
[----:B------:R-:W-:-:S12]  /*76e0*/  IMAD.MOV.U32 R5, RZ, RZ, R17 ;  /* 0x000000ffff057224 */ /* 0x000fd800078e0011 */
[----:B------:R-:W-:Y:S05]  /*76f0*/  @!P1 BRA `(.L_x_172) ;  /* 0x0000000000289947 */ /* 0x000fea0003800000 */
[----:B------:R-:W-:Y:S02]  /*7700*/  ULDC UR5, c[0x0][0x634] ;  /* 0x00018d0000057ab9 */ /* 0x000fe40000000800 */
[----:B------:R-:W-:-:S05]  /*7710*/  IADD3 R9, P1, R16, UR5, RZ ;  /* 0x0000000510097c10 */ /* 0x000fca000ff3e0ff */
[----:B------:R-:W-:-:S04]  /*7720*/  IMAD.X R19, RZ, RZ, R17, P1 ;  /* 0x000000ffff137224 */ /* 0x000fc800008e0611 */
[----:B------:R-:W-:-:S04]  /*7730*/  IMAD.WIDE.U32 R6, R19, UR6, RZ ;  /* 0x0000000613067c25 */ /* 0x000fc8000f8e00ff */
[----:B------:R-:W-:-:S04]  /*7740*/  IMAD.WIDE.U32 R6, P1, R9, UR7, R6 ;  /* 0x0000000709067c25 */ /* 0x000fc8000f820006 */
[----:B------:R-:W-:-:S04]  /*7750*/  IMAD.WIDE.U32 R8, R9, UR6, RZ ;  /* 0x0000000609087c25 */ /* 0x000fc8000f8e00ff */
[----:B------:R-:W-:Y:S01]  /*7760*/  IMAD.X R5, RZ, RZ, RZ, P1 ;  /* 0x000000ffff057224 */ /* 0x000fe200008e06ff */
[----:B------:R-:W-:Y:S01]  /*7770*/  IADD3 RZ, P1, R9, R6, RZ ;  /* 0x0000000609ff7210 */ /* 0x000fe20007f3e0ff */
[----:B------:R-:W-:-:S04]  /*7780*/  IMAD.MOV.U32 R4, RZ, RZ, R7 ;  /* 0x000000ffff047224 */ /* 0x000fc800078e0007 */
[----:B------:R-:W-:-:S08]  /*7790*/  IMAD.WIDE.U32.X R4, R19, UR7, R4, P1 ;  /* 0x0000000713047c25 */ /* 0x000fd000088e0404 */
.L_x_172:
[--C-:B------:R-:W-:Y:S01]  /*77a0*/  SHF.R.U64 R8, R4, UR8, R5.reuse ;  /* 0x0000000804087c19 */ /* 0x100fe20008001205 */
[----:B------:R-:W-:Y:S01]  /*77b0*/  ULDC.64 UR6, c[0x0][0x620] ;  /* 0x0001880000067ab9 */ /* 0x000fe20000000a00 */
[----:B------:R-:W-:Y:S01]  /*77c0*/  SHF.R.U32.HI R4, RZ, UR8, R5 ;  /* 0x00000008ff047c19 */ /* 0x000fe20008011605 */
[----:B------:R-:W-:Y:S01]  /*77d0*/  ULDC UR5, c[0x0][0x150] ;  /* 0x0000540000057ab9 */ /* 0x000fe20000000800 */
[----:B------:R-:W-:Y:S01]  /*77e0*/  IADD3 R7, P1, RZ, -R8, RZ ;  /* 0x80000008ff077210 */ /* 0x000fe20007f3e0ff */
[----:B------:R-:W2:Y:S01]  /*77f0*/  LDC R24, c[0x0][0x144] ;  /* 0x00005100ff187b82 */ /* 0x000ea20000000800 */
[----:B0-----:R-:W-:Y:S01]  /*7800*/  I2FP.F32.U32 R9, R15 ;  /* 0x0000000f00097245 */ /* 0x001fe20000201000 */
[----:B------:R-:W-:Y:S02]  /*7810*/  ULDC.64 UR8, c[0x0][0x640] ;  /* 0x0001900000087ab9 */ /* 0x000fe40000000a00 */
[----:B------:R-:W-:Y:S01]  /*7820*/  IMAD.X R4, RZ, RZ, ~R4, P1 ;  /* 0x000000ffff047224 */ /* 0x000fe200008e0e04 */
[----:B------:R-:W-:-:S03]  /*7830*/  ISETP.NE.U32.AND P1, PT, RZ, UR8, PT ;  /* 0x00000008ff007c0c */ /* 0x000fc6000bf25070 */
[----:B------:R-:W-:Y:S01]  /*7840*/  IMAD R6, R4, UR6, RZ ;  /* 0x0000000604067c24 */ /* 0x000fe2000f8e02ff */
[----:B------:R-:W0:Y:S01]  /*7850*/  LDC R21, c[0x0][0x148] ;  /* 0x00005200ff157b82 */ /* 0x000e220000000800 */
[C---:B------:R-:W-:Y:S01]  /*7860*/  IMAD.WIDE.U32 R4, R7.reuse, UR6, R16 ;  /* 0x0000000607047c25 */ /* 0x040fe2000f8e0010 */
[----:B------:R-:W-:Y:S01]  /*7870*/  ULDC UR6, c[0x0][0x154] ;  /* 0x0000550000067ab9 */ /* 0x000fe20000000800 */
[----:B------:R-:W-:Y:S02]  /*7880*/  ISETP.NE.AND.EX P1, PT, RZ, UR9, PT, P1 ;  /* 0x00000009ff007c0c */ /* 0x000fe4000bf25310 */
[----:B------:R-:W-:Y:S02]  /*7890*/  IMAD R7, R7, UR7, R6 ;  /* 0x0000000707077c24 */ /* 0x000fe4000f8e0206 */
[----:B------:R-:W-:Y:S01]  /*78a0*/  FMUL R6, R9, UR5 ;  /* 0x0000000509067c20 */ /* 0x000fe20008400000 */
[----:B------:R-:W-:Y:S01]  /*78b0*/  ULDC UR5, c[0x0][0x618] ;  /* 0x0001860000057ab9 */ /* 0x000fe20000000800 */
[----:B------:R-:W-:Y:S01]  /*78c0*/  ULDC UR7, c[0x0][0x608] ;  /* 0x0001820000077ab9 */ /* 0x000fe20000000800 */
[----:B------:R-:W-:-:S03]  /*78d0*/  IMAD.IADD R5, R5, 0x1, R7 ;  /* 0x0000000105057824 */ /* 0x000fc600078e0207 */
[----:B------:R-:W3:Y:S02]  /*78e0*/  F2I.U32.TRUNC.NTZ R6, R6 ;  /* 0x0000000600067305 */ /* 0x000ee4000020f000 */
[----:B------:R-:W-:Y:S02]  /*78f0*/  SHF.R.U64 R9, R4, UR5, R5 ;  /* 0x0000000504097c19 */ /* 0x000fe40008001205 */
[----:B-1----:R-:W-:-:S05]  /*7900*/  I2FP.F32.U32 R4, R14 ;  /* 0x0000000e00047245 */ /* 0x002fca0000201000 */
[----:B------:R-:W-:Y:S01]  /*7910*/  FMUL R22, R4, UR6 ;  /* 0x0000000604167c20 */ /* 0x000fe20008400000 */
[----:B------:R-:W-:Y:S01]  /*7920*/  SHF.R.U32.HI R4, RZ, UR5, R5 ;  /* 0x00000005ff047c19 */ /* 0x000fe20008011605 */
[----:B------:R-:W-:-:S03]  /*7930*/  ULDC UR5, c[0x0][0x658] ;  /* 0x0001960000057ab9 */ /* 0x000fc60000000800 */
[--C-:B------:R-:W-:Y:S01]  /*7940*/  SHF.R.U64 R20, R9, UR7, R4.reuse ;  /* 0x0000000709147c19 */ /* 0x100fe20008001204 */
[----:B------:R-:W1:Y:S01]  /*7950*/  F2I.U32.TRUNC.NTZ R22, R22 ;  /* 0x0000001600167305 */ /* 0x000e62000020f000 */
[----:B------:R-:W-:Y:S01]  /*7960*/  SHF.R.U32.HI R5, RZ, UR7, R4 ;  /* 0x00000007ff057c19 */ /* 0x000fe20008011604 */
[----:B---3--:R-:W-:-:S03]  /*7970*/  IMAD.MOV R6, RZ, RZ, -R6 ;  /* 0x000000ffff067224 */ /* 0x008fc600078e0a06 */
[----:B------:R-:W-:Y:S01]  /*7980*/  SHF.R.U64 R19, R20, UR5, R5 ;  /* 0x0000000514137c19 */ /* 0x000fe20008001205 */
[----:B--2---:R-:W-:Y:S01]  /*7990*/  IMAD R15, R24, R6, R15 ;  /* 0x00000006180f7224 */ /* 0x004fe200078e020f */
[----:B------:R-:W-:-:S03]  /*79a0*/  SHF.R.U32.HI R23, RZ, UR5, R5 ;  /* 0x00000005ff177c19 */ /* 0x000fc60008011605 */
[----:B------:R-:W-:Y:S02]  /*79b0*/  IMAD.MOV.U32 R4, RZ, RZ, R19 ;  /* 0x000000ffff047224 */ /* 0x000fe400078e0013 */
[----:B------:R-:W-:Y:S01]  /*79c0*/  IMAD.MOV.U32 R5, RZ, RZ, R23 ;  /* 0x000000ffff057224 */ /* 0x000fe200078e0017 */
[----:B-1----:R-:W-:Y:S06]  /*79d0*/  @!P1 BRA `(.L_x_173) ;  /* 0x0000000000289947 */ /* 0x002fec0003800000 */
[----:B------:R-:W-:Y:S02]  /*79e0*/  ULDC UR5, c[0x0][0x64c] ;  /* 0x0001930000057ab9 */ /* 0x000fe40000000800 */
[----:B------:R-:W-:-:S05]  /*79f0*/  IADD3 R5, P1, R19, UR5, RZ ;  /* 0x0000000513057c10 */ /* 0x000fca000ff3e0ff */
[----:B------:R-:W-:-:S04]  /*7a00*/  IMAD.X R23, RZ, RZ, R23, P1 ;  /* 0x000000ffff177224 */ /* 0x000fc800008e0617 */
[----:B------:R-:W-:-:S04]  /*7a10*/  IMAD.WIDE.U32 R6, R23, UR8, RZ ;  /* 0x0000000817067c25 */ /* 0x000fc8000f8e00ff */
[----:B------:R-:W-:-:S04]  /*7a20*/  IMAD.WIDE.U32 R6, P1, R5, UR9, R6 ;  /* 0x0000000905067c25 */ /* 0x000fc8000f820006 */
[----:B------:R-:W-:-:S04]  /*7a30*/  IMAD.WIDE.U32 R4, R5, UR8, RZ ;  /* 0x0000000805047c25 */ /* 0x000fc8000f8e00ff */
[----:B------:R-:W-:Y:S01]  /*7a40*/  IMAD.MOV.U32 R4, RZ, RZ, R7 ;  /* 0x000000ffff047224 */ /* 0x000fe200078e0007 */
[----:B------:R-:W-:Y:S01]  /*7a50*/  IADD3 RZ, P3, R5, R6, RZ ;  /* 0x0000000605ff7210 */ /* 0x000fe20007f7e0ff */
[----:B------:R-:W-:-:S04]  /*7a60*/  IMAD.X R5, RZ, RZ, RZ, P1 ;  /* 0x000000ffff057224 */ /* 0x000fc800008e06ff */
[----:B------:R-:W-:-:S08]  /*7a70*/  IMAD.WIDE.U32.X R4, R23, UR9, R4, P3 ;  /* 0x0000000917047c25 */ /* 0x000fd000098e0404 */
.L_x_173:
[----:B------:R-:W-:Y:S01]  /*7a80*/  ISETP.NE.AND P1, PT, R2, 0x1, PT ;  /* 0x000000010200780c */ /* 0x000fe20003f25270 */
[----:B------:R-:W-:Y:S01]  /*7a90*/  ULDC UR5, c[0x0][0x648] ;  /* 0x0001920000057ab9 */ /* 0x000fe20000000800 */
[----:B------:R-:W-:Y:S01]  /*7aa0*/  LOP3.LUT R20, R20, UR21, RZ, 0xc0, !PT ;  /* 0x0000001514147c12 */ /* 0x000fe2000f8ec0ff */
[----:B------:R-:W-:Y:S01]  /*7ab0*/  IMAD.MOV R22, RZ, RZ, -R22 ;  /* 0x000000ffff167224 */ /* 0x000fe200078e0a16 */
[----:B------:R-:W-:Y:S01]  /*7ac0*/  SHF.R.U64 R5, R4, UR5, R5 ;  /* 0x0000000504057c19 */ /* 0x000fe20008001205 */
[----:B------:R-:W-:Y:S01]  /*7ad0*/  ULDC UR5, c[0x0][0x638] ;  /* 0x00018e0000057ab9 */ /* 0x000fe20000000800 */
[----:B------:R-:W-:Y:S01]  /*7ae0*/  LOP3.LUT R6, R9, UR4, RZ, 0xc0, !PT ;  /* 0x0000000409067c12 */ /* 0x000fe2000f8ec0ff */
[----:B------:R-:W-:Y:S02]  /*7af0*/  ULDC UR6, c[0x0][0x610] ;  /* 0x0001840000067ab9 */ /* 0x000fe40000000800 */
[----:B------:R-:W-:Y:S02]  /*7b00*/  IMAD.MOV R4, RZ, RZ, -R5 ;  /* 0x000000ffff047224 */ /* 0x000fe400078e0a05 */
[----:B------:R-:W-:-:S02]  /*7b10*/  IMAD R20, R5, UR22, R20 ;  /* 0x0000001605147c24 */ /* 0x000fc4000f8e0214 */
[----:B0-----:R-:W-:Y:S02]  /*7b20*/  @P1 IMAD R15, R21, R22, R14 ;  /* 0x00000016150f1224 */ /* 0x001fe400078e020e */
[----:B------:R-:W-:Y:S01]  /*7b30*/  IMAD R19, R4, UR5, R19 ;  /* 0x0000000504137c24 */ /* 0x000fe2000f8e0213 */
[----:B------:R-:W-:Y:S01]  /*7b40*/  ULDC UR5, c[0x0][0x600] ;  /* 0x0001800000057ab9 */ /* 0x000fe20000000800 */
[----:B------:R-:W-:Y:S02]  /*7b50*/  IMAD R15, R20, UR6, R15 ;  /* 0x00000006140f7c24 */ /* 0x000fe4000f8e020f */
[----:B------:R-:W-:Y:S02]  /*7b60*/  IMAD R6, R19, UR5, R6 ;  /* 0x0000000513067c24 */ /* 0x000fe4000f8e0206 */
[----:B------:R-:W-:-:S03]  /*7b70*/  IMAD.MOV.U32 R4, RZ, RZ, 0x1 ;  /* 0x00000001ff047424 */ /* 0x000fc600078e00ff */
[----:B------:R-:W-:Y:S02]  /*7b80*/  SEL R20, R6, R15, !P1 ;  /* 0x0000000f06147207 */ /* 0x000fe40004800000 */
[----:B------:R-:W-:-:S07]  /*7b90*/  SEL R19, R15, R6, !P1 ;  /* 0x000000060f137207 */ /* 0x000fce0004800000 */
.L_x_171:
[----:B------:R-:W-:Y:S05]  /*7ba0*/  BSYNC B1 ;  /* 0x0000000000017941 */ /* 0x000fea0003800000 */
.L_x_170:
[----:B------:R-:W-:-:S13]  /*7bb0*/  LOP3.LUT P1, RZ, R4, 0xff, RZ, 0xc0, !PT ;  /* 0x000000ff04ff7812 */ /* 0x000fda000782c0ff */
[----:B------:R-:W-:Y:S05]  /*7bc0*/  @P1 BRA `(.L_x_174) ;  /* 0xfffffff400201947 */ /* 0x000fea000383ffff */
[----:B------:R-:W-:Y:S05]  /*7bd0*/  BSYNC B0 ;  /* 0x0000000000007941 */ /* 0x000fea0003800000 */
.L_x_162:
[----:B------:R-:W-:-:S03]  /*7be0*/  UMOV UR5, 0xffffffff ;  /* 0xffffffff00057882 */ /* 0x000fc60000000000 */
[----:B------:R-:W-:Y:S05]  /*7bf0*/  BRA.DIV UR5, `(.L_x_175) ;  /* 0x0000000205f47947 */ /* 0x000fea000b800000 */
[----:B------:R-:W-:-:S13]  /*7c00*/  ELECT P6, URZ, PT ;  /* 0x00000000003f782f */ /* 0x000fda00038c0000 */
.L_x_188:
[----:B------:R-:W-:Y:S04]  /*7c10*/  BSSY B0, `(.L_x_176) ;  /* 0x0000022000007945 */ /* 0x000fe80003800000 */
[----:B------:R-:W-:Y:S05]  /*7c20*/  @!P6 BRA `(.L_x_177) ;  /* 0x000000000080e947 */ /* 0x000fea0003800000 */
[----:B------:R-:W-:-:S04]  /*7c30*/  LOP3.LUT R18, R18, 0x2, RZ, 0xfc, !PT ;  /* 0x0000000212127812 */ /* 0x000fc800078efcff */
[----:B------:R-:W-:-:S13]  /*7c40*/  ISETP.NE.AND P0, PT, R18, 0x3, PT ;  /* 0x000000031200780c */ /* 0x000fda0003f05270 */
[----:B------:R-:W-:Y:S05]  /*7c50*/  @!P0 BRA `(.L_x_178) ;  /* 0x0000000000048947 */ /* 0x000fea0003800000 */
[----:B------:R-:W-:Y:S01]  /*7c60*/  BPT.TRAP 0x1 ;  /* 0x000000040000795c */ /* 0x000fe20000300000 */
.L_x_178:
[----:B------:R-:W0:Y:S01]  /*7c70*/  S2R R3, SR_CgaCtaId ;  /* 0x0000000000037919 */ /* 0x000e220000008800 */
[----:B------:R-:W-:-:S04]  /*7c80*/  MOV R2, 0x400 ;  /* 0x0000040000027802 */ /* 0x000fc80000000f00 */
[----:B0-----:R-:W-:Y:S02]  /*7c90*/  LEA R3, R3, R2, 0x18 ;  /* 0x0000000203037211 */ /* 0x001fe400078ec0ff */
[----:B------:R-:W-:-:S03]  /*7ca0*/  SHF.L.U32 R2, R0, 0x1f, RZ ;  /* 0x0000001f00027819 */ /* 0x000fc600000006ff */
[----:B------:R-:W-:-:S04]  /*7cb0*/  VIADD R3, R3, 0x18 ;  /* 0x0000001803037836 */ /* 0x000fc80000000000 */
[C---:B------:R-:W-:Y:S02]  /*7cc0*/  IMAD R7, R12.reuse, 0x8, R3 ;  /* 0x000000080c077824 */ /* 0x040fe400078e0203 */
[----:B------:R-:W-:Y:S02]  /*7cd0*/  VIADD R12, R12, 0x1 ;  /* 0x000000010c0c7836 */ /* 0x000fe40000000000 */
[----:B------:R-:W0:Y:S03]  /*7ce0*/  SYNCS.PHASECHK.TRANS64.TRYWAIT P0, [R7+URZ], R2 ;  /* 0x00000002070075a7 */ /* 0x000e26000800017f */
[----:B------:R-:W-:-:S04]  /*7cf0*/  ISETP.NE.AND P1, PT, R12, 0x3, PT ;  /* 0x000000030c00780c */ /* 0x000fc80003f25270 */
[----:B------:R-:W-:Y:S02]  /*7d00*/  SEL R5, RZ, 0x1, P1 ;  /* 0x00000001ff057807 */ /* 0x000fe40000800000 */
[----:B------:R-:W-:Y:S02]  /*7d10*/  SEL R12, R12, RZ, P1 ;  /* 0x000000ff0c0c7207 */ /* 0x000fe40000800000 */
[----:B------:R-:W-:-:S03]  /*7d20*/  LOP3.LUT R5, R0, R5, RZ, 0x3c, !PT ;  /* 0x0000000500057212 */ /* 0x000fc600078e3cff */
[----:B------:R-:W-:Y:S01]  /*7d30*/  IMAD R9, R12, 0x8, R3 ;  /* 0x000000080c097824 */ /* 0x000fe200078e0203 */
[----:B------:R-:W-:Y:S01]  /*7d40*/  SHF.L.U32 R4, R5, 0x1f, RZ ;  /* 0x0000001f05047819 */ /* 0x000fe200000006ff */
[----:B0-----:R-:W-:Y:S06]  /*7d50*/  @!P0 BRA `(.L_x_179) ;  /* 0x0000000000bc8947 */ /* 0x001fec0003800000 */
.L_x_189:
[----:B------:R-:W1:Y:S01]  /*7d60*/  SYNCS.PHASECHK.TRANS64.TRYWAIT P0, [R9+URZ], R4 ;  /* 0x00000004090075a7 */ /* 0x000e62000800017f */
[----:B------:R-:W-:-:S05]  /*7d70*/  VIADD R0, R12, 0x1 ;  /* 0x000000010c007836 */ /* 0x000fca0000000000 */
[----:B------:R-:W-:-:S04]  /*7d80*/  ISETP.NE.AND P1, PT, R0, 0x3, PT ;  /* 0x000000030000780c */ /* 0x000fc80003f25270 */
[----:B0-----:R-:W-:Y:S02]  /*7d90*/  SEL R2, RZ, 0x1, P1 ;  /* 0x00000001ff027807 */ /* 0x001fe40000800000 */
[----:B------:R-:W-:Y:S02]  /*7da0*/  SEL R0, R0, RZ, P1 ;  /* 0x000000ff00007207 */ /* 0x000fe40000800000 */
[----:B------:R-:W-:Y:S01]  /*7db0*/  LOP3.LUT R2, R5, R2, RZ, 0x3c, !PT ;  /* 0x0000000205027212 */ /* 0x000fe200078e3cff */
[----:B-1----:R-:W-:Y:S06]  /*7dc0*/  @!P0 BRA `(.L_x_180) ;  /* 0x0000000000b48947 */ /* 0x002fec0003800000 */
.L_x_190:
[----:B------:R-:W-:Y:S01]  /*7dd0*/  IMAD R3, R0, 0x8, R3 ;  /* 0x0000000800037824 */ /* 0x000fe200078e0203 */
[----:B------:R-:W-:-:S07]  /*7de0*/  SHF.L.U32 R0, R2, 0x1f, RZ ;  /* 0x0000001f02007819 */ /* 0x000fce00000006ff */
.L_x_181:
[----:B-1----:R1:W2:Y:S02]  /*7df0*/  SYNCS.PHASECHK.TRANS64.TRYWAIT P0, [R3+URZ], R0 ;  /* 0x00000000030075a7 */ /* 0x0022a4000800017f */
[----:B--2---:R-:W-:Y:S05]  /*7e00*/  @!P0 NANOSLEEP.SYNCS 0x989680 ;  /* 0x009896800000895d */ /* 0x004fea0003900000 */
[----:B------:R-:W2:Y:S02]  /*7e10*/  @!P0 SYNCS.PHASECHK.TRANS64 P0, [R3+URZ], R0 ;  /* 0x00000000030085a7 */ /* 0x000ea4000800007f */
[----:B--2---:R-:W-:Y:S05]  /*7e20*/  @!P0 BRA `(.L_x_181) ;  /* 0xfffffffc00f08947 */ /* 0x004fea000383ffff */
.L_x_177:
[----:B------:R-:W-:Y:S05]  /*7e30*/  BSYNC B0 ;  /* 0x0000000000007941 */ /* 0x000fea0003800000 */
.L_x_176:
[----:B------:R-:W-:Y:S05]  /*7e40*/  EXIT ;  /* 0x000000000000794d */ /* 0x000fea0003800000 */
.L_x_17:
[----:B-1----:R1:W2:Y:S02]  /*7e50*/  SYNCS.PHASECHK.TRANS64.TRYWAIT P1, [R3+URZ], R0 ;  /* 0x00000000030075a7 */ /* 0x0022a4000802017f */
[----:B--2---:R-:W-:Y:S05]  /*7e60*/  @!P1 NANOSLEEP.SYNCS 0x989680 ;  /* 0x009896800000995d */ /* 0x004fea0003900000 */
[----:B------:R-:W2:Y:S02]  /*7e70*/  @!P1 SYNCS.PHASECHK.TRANS64 P1, [R3+URZ], R0 ;  /* 0x00000000030095a7 */ /* 0x000ea4000802007f */
[----:B--2---:R-:W-:Y:S05]  /*7e80*/  @!P1 BRA `(.L_x_17) ;  /* 0xfffffffc00f09947 */ /* 0x004fea000383ffff */
[----:B------:R-:W-:Y:S05]  /*7e90*/  BRA `(.L_x_16) ;  /* 0xffffff94007c7947 */ /* 0x000fea000383ffff */
.L_x_22:
[----:B-1----:R-:W-:-:S04]  /*7ea0*/  IMAD.U32 R4, RZ, RZ, UR8 ;  /* 0x00000008ff047e24 */ /* 0x002fc8000f8e00ff */
[----:B------:R1:W2:Y:S03]  /*7eb0*/  SYNCS.PHASECHK.TRANS64.TRYWAIT P1, [R4+URZ], R3 ;  /* 0x00000003040075a7 */ /* 0x0002a6000802017f */
[----:B--2---:R-:W-:Y:S05]  /*7ec0*/  @!P1 NANOSLEEP.SYNCS 0x989680 ;  /* 0x009896800000995d */ /* 0x004fea0003900000 */
[----:B------:R-:W2:Y:S02]  /*7ed0*/  @!P1 SYNCS.PHASECHK.TRANS64 P1, [R4+URZ], R3 ;  /* 0x00000003040095a7 */ /* 0x000ea4000802007f */
[----:B--2---:R-:W-:Y:S05]  /*7ee0*/  @!P1 BRA `(.L_x_22) ;  /* 0xfffffffc00ec9947 */ /* 0x004fea000383ffff */
[----:B------:R-:W-:Y:S05]  /*7ef0*/  BRA `(.L_x_21) ;  /* 0xffffff9800b87947 */ /* 0x000fea000383ffff */
.L_x_163:
[----:B------:R-:W-:Y:S01]  /*7f00*/  BSSY B1, `(.L_x_182) ;  /* 0x0000006000017945 */ /* 0x000fe20003800000 */
[----:B------:R-:W-:-:S07]  /*7f10*/  IMAD.MOV.U32 R15, RZ, RZ, -0x1 ;  /* 0xffffffffff0f7424 */ /* 0x000fce00078e00ff */
[----:B------:R-:W-:Y:S05]  /*7f20*/  WARPSYNC.COLLECTIVE R15, `(.L_x_183) ;  /* 0x000000000f0c7348 */ /* 0x000fea0003c00000 */
[----:B------:R-:W-:Y:S02]  /*7f30*/  ELECT P6, UR62, PT ;  /* 0x00000000003e782f */ /* 0x000fe400038c0000 */
[----:B------:R-:W-:Y:S01]  /*7f40*/  MOV R14, UR62 ;  /* 0x0000003e000e7c02 */ /* 0x000fe20008000f00 */
[----:B------:R-:W-:Y:S10]  /*7f50*/  ENDCOLLECTIVE ;  /* 0x000000000000791b */ /* 0x000ff40003800000 */
.L_x_183:
[----:B------:R-:W-:Y:S05]  /*7f60*/  BSYNC B1 ;  /* 0x0000000000017941 */ /* 0x000fea0003800000 */
.L_x_182:
[----:B------:R-:W-:Y:S05]  /*7f70*/  BRA `(.L_x_184) ;  /* 0xfffffff000407947 */ /* 0x000fea000383ffff */
.L_x_166:
[----:B0-----:R0:W1:Y:S02]  /*7f80*/  SYNCS.PHASECHK.TRANS64.TRYWAIT P1, [R14+URZ+0x18], R7 ;  /* 0x000018070e0075a7 */ /* 0x001064000802017f */
[----:B-1----:R-:W-:Y:S05]  /*7f90*/  @!P1 NANOSLEEP.SYNCS 0x989680 ;  /* 0x009896800000995d */ /* 0x002fea0003900000 */
[----:B------:R-:W1:Y:S02]  /*7fa0*/  @!P1 SYNCS.PHASECHK.TRANS64 P1, [R14+URZ+0x18], R7 ;  /* 0x000018070e0095a7 */ /* 0x000e64000802007f */
[----:B-1----:R-:W-:Y:S05]  /*7fb0*/  @!P1 BRA `(.L_x_166) ;  /* 0xfffffffc00f09947 */ /* 0x002fea000383ffff */
[----:B------:R-:W-:Y:S05]  /*7fc0*/  BRA `(.L_x_185) ;  /* 0xfffffff0007c7947 */ /* 0x000fea000383ffff */
.L_x_175:
[----:B------:R-:W-:Y:S01]  /*7fd0*/  BSSY B0, `(.L_x_186) ;  /* 0x0000006000007945 */ /* 0x000fe20003800000 */
[----:B------:R-:W-:-:S07]  /*7fe0*/  IMAD.MOV.U32 R15, RZ, RZ, -0x1 ;  /* 0xffffffffff0f7424 */ /* 0x000fce00078e00ff */
[----:B------:R-:W-:Y:S05]  /*7ff0*/  WARPSYNC.COLLECTIVE R15, `(.L_x_187) ;  /* 0x000000000f0c7348 */ /* 0x000fea0003c00000 */
[----:B------:R-:W-:Y:S02]  /*8000*/  ELECT P6, UR62, PT ;  /* 0x00000000003e782f */ /* 0x000fe400038c0000 */
[----:B------:R-:W-:Y:S01]  /*8010*/  MOV R14, UR62 ;  /* 0x0000003e000e7c02 */ /* 0x000fe20008000f00 */
[----:B------:R-:W-:Y:S10]  /*8020*/  ENDCOLLECTIVE ;  /* 0x000000000000791b */ /* 0x000ff40003800000 */
.L_x_187:
[----:B------:R-:W-:Y:S05]  /*8030*/  BSYNC B0 ;  /* 0x0000000000007941 */ /* 0x000fea0003800000 */
.L_x_186:
[----:B------:R-:W-:Y:S05]  /*8040*/  BRA `(.L_x_188) ;  /* 0xfffffff800f07947 */ /* 0x000fea000383ffff */
.L_x_179:
[----:B0-----:R0:W1:Y:S02]  /*8050*/  SYNCS.PHASECHK.TRANS64.TRYWAIT P0, [R7+URZ], R2 ;  /* 0x00000002070075a7 */ /* 0x001064000800017f */
[----:B-1----:R-:W-:Y:S05]  /*8060*/  @!P0 NANOSLEEP.SYNCS 0x989680 ;  /* 0x009896800000895d */ /* 0x002fea0003900000 */
[----:B------:R-:W1:Y:S02]  /*8070*/  @!P0 SYNCS.PHASECHK.TRANS64 P0, [R7+URZ], R2 ;  /* 0x00000002070085a7 */ /* 0x000e64000800007f */
[----:B-1----:R-:W-:Y:S05]  /*8080*/  @!P0 BRA `(.L_x_179) ;  /* 0xfffffffc00f08947 */ /* 0x002fea000383ffff */
[----:B------:R-:W-:Y:S05]  /*8090*/  BRA `(.L_x_189) ;  /* 0xfffffffc00307947 */ /* 0x000fea000383ffff */
.L_x_180:
[----:B0-----:R0:W1:Y:S02]  /*80a0*/  SYNCS.PHASECHK.TRANS64.TRYWAIT P0, [R9+URZ], R4 ;  /* 0x00000004090075a7 */ /* 0x001064000800017f */
[----:B-1----:R-:W-:Y:S05]  /*80b0*/  @!P0 NANOSLEEP.SYNCS 0x989680 ;  /* 0x009896800000895d */ /* 0x002fea0003900000 */
[----:B------:R-:W1:Y:S02]  /*80c0*/  @!P0 SYNCS.PHASECHK.TRANS64 P0, [R9+URZ], R4 ;  /* 0x00000004090085a7 */ /* 0x000e64000800007f */
[----:B-1----:R-:W-:Y:S05]  /*80d0*/  @!P0 BRA `(.L_x_180) ;  /* 0xfffffffc00f08947 */ /* 0x002fea000383ffff */
[----:B------:R-:W-:Y:S05]  /*80e0*/  BRA `(.L_x_190) ;  /* 0xfffffffc00387947 */ /* 0x000fea000383ffff */
.L_x_191:
[----:B------:R-:W-:-:S00]  /*80f0*/  BRA `(.L_x_191) ;  /* 0xfffffffc00fc7947 */ /* 0x000fc0000383ffff */
[----:B------:R-:W-:-:S00]  /*8100*/  NOP ;  /* 0x0000000000007918 */ /* 0x000fc00000000000 */
[----:B------:R-:W-:-:S00]  /*8110*/  NOP ;  /* 0x0000000000007918 */ /* 0x000fc00000000000 */
[----:B------:R-:W-:-:S00]  /*8120*/  NOP ;  /* 0x0000000000007918 */ /* 0x000fc00000000000 */
[----:B------:R-:W-:-:S00]  /*8130*/  NOP ;  /* 0x0000000000007918 */ /* 0x000fc00000000000 */
[----:B------:R-:W-:-:S00]  /*8140*/  NOP ;  /* 0x0000000000007918 */ /* 0x000fc00000000000 */
[----:B------:R-:W-:-:S00]  /*8150*/  NOP ;  /* 0x0000000000007918 */ /* 0x000fc00000000000 */
[----:B------:R-:W-:-:S00]  /*8160*/  NOP ;  /* 0x0000000000007918 */ /* 0x000fc00000000000 */
[----:B------:R-:W-:-:S00]  /*8170*/  NOP ;  /* 0x0000000000007918 */ /* 0x000fc00000000000 */
.L_x_192:


//--------------------- .nv.global.init           --------------------------
	.section	.nv.global.init,"aw",@progbits
.nv.global.init:
	.type		$str$22,@object
	.size		$str$22,($str$23 - $str$22)
$str$22:
        /*0000*/ 	.byte	0x6b, 0x5f, 0x74, 0x69, 0x6c, 0x65, 0x5f, 0x63, 0x6f, 0x75, 0x6e, 0x74, 0x20, 0x3e, 0x3d, 0x20
        /*0010*/ 	.byte	0x31, 0x00
	.type		$str$23,@object
	.size		$str$23,(__unnamed_1 - $str$23)
$str$23:
        /*0012*/ 	.byte	0x2f, 0x74, 0x6d, 0x70, 0x2f, 0x63, 0x75, 0x74, 0x6c, 0x61, 0x73, 0x73, 0x5f, 0x73, 0x77, 0x65
        /*0022*/ 	.byte	0x65, 0x70, 0x5f, 0x73, 0x72, 0x63, 0x2f, 0x69, 0x6e, 0x63, 0x6c, 0x75, 0x64, 0x65, 0x2f, 0x63
        /*0032*/ 	.byte	0x75, 0x74, 0x6c, 0x61, 0x73, 0x73, 0x2f, 0x67, 0x65, 0x6d, 0x6d, 0x2f, 0x63, 0x6f, 0x6c, 0x6c
        /*0042*/ 	.byte	0x65, 0x63, 0x74, 0x69, 0x76, 0x65, 0x2f, 0x73, 0x6d, 0x39, 0x30, 0x5f, 0x6d, 0x6d, 0x61, 0x5f
        /*0052*/ 	.byte	0x74, 0x6d, 0x61, 0x5f, 0x67, 0x6d, 0x6d, 0x61, 0x5f, 0x73, 0x73, 0x5f, 0x77, 0x61, 0x72, 0x70
        /*0062*/ 	.byte	0x73, 0x70, 0x65, 0x63, 0x69, 0x61, 0x6c, 0x69, 0x7a, 0x65, 0x64, 0x2e, 0x68, 0x70, 0x70, 0x00
	.type		__unnamed_1,@object
	.size		__unnamed_1,(.L_0 - __unnamed_1)
__unnamed_1:
        /*0072*/ 	.byte	0x76, 0x6f, 0x69, 0x64, 0x20, 0x63, 0x75, 0x74, 0x6c, 0x61, 0x73, 0x73, 0x3a, 0x3a, 0x67, 0x65
        /* <DEDUP_REMOVED lines=180> */
        /*0bc2*/ 	.byte	0x6e, 0x74, 0x69, 0x74, 0x79, 0x5d, 0x00
.L_0:


//--------------------- .nv.shared._ZN7cutlass13device_kernelINS_4gemm6kernel13GemmUniversalIN4cute5tupleIJiiiiEEENS1_10collective13CollectiveMmaINS1_34MainloopSm90TmaGmmaWarpSpecializedILi3ENS5_IJNS4_1CILi1EEESB_SB_EEENS1_35KernelTmaWarpSpecializedCooperativeEEENS5_IJNSA_ILi128EEESF_SF_EEENS_10bfloat16_tENS5_IJlSB_lEEESH_NS5_IJSB_llEEENS4_8TiledMMAINS4_8MMA_AtomIJNS4_4SM904GMMA28MMA_64x128x16_F32BF16BF16_SSILNSN_5MajorE0ELSP_1ELNSN_7ScaleInE1ELSQ_1EEEEEENS4_6LayoutINS5_IJNSA_ILi2EEESB_SB_EEENS5_IJSB_NSA_ILi0EEESW_EEEEENS5_IJNS4_10UnderscoreESZ_SZ_EEEEENS4_13SM90_TMA_LOADENS4_14ComposedLayoutINS4_7SwizzleILi3ELi4ELi3EEENS4_18smem_ptr_flag_bitsILi16EEENST_INS5_IJNSA_ILi8EEENSA_ILi64EEEEEENS5_IJS19_SB_EEEEEEEvNS4_8identityES12_NS13_IS15_S17_NST_INS5_IJS19_S18_EEENS5_IJSB_S19_EEEEEEEvS1E_EENS_8epilogue10collective6detail29Sm90TmaWarpSpecializedAdapterINS1L_15DefaultEpilogueISH_SI_SI_NS1K_6thread17LinearCombinationISH_Li1EffLNS1P_9ScaleType4KindE0ELNS_15FloatRoundStyleE2ESH_EENS1_15EpilogueDefaultEEEEEvvEEEEvNT_6ParamsE --------------------------
	.section	.nv.shared._ZN7cutlass13device_kernelINS_4gemm6kernel13GemmUniversalIN4cute5tupleIJiiiiEEENS1_10collective13CollectiveMmaINS1_34MainloopSm90TmaGmmaWarpSpecializedILi3ENS5_IJNS4_1CILi1EEESB_SB_EEENS1_35KernelTmaWarpSpecializedCooperativeEEENS5_IJNSA_ILi128EEESF_SF_EEENS_10bfloat16_tENS5_IJlSB_lEEESH_NS5_IJSB_llEEENS4_8TiledMMAINS4_8MMA_AtomIJNS4_4SM904GMMA28MMA_64x128x16_F32BF16BF16_SSILNSN_5MajorE0ELSP_1ELNSN_7ScaleInE1ELSQ_1EEEEEENS4_6LayoutINS5_IJNSA_ILi2EEESB_SB_EEENS5_IJSB_NSA_ILi0EEESW_EEEEENS5_IJNS4_10UnderscoreESZ_SZ_EEEEENS4_13SM90_TMA_LOADENS4_14ComposedLayoutINS4_7SwizzleILi3ELi4ELi3EEENS4_18smem_ptr_flag_bitsILi16EEENST_INS5_IJNSA_ILi8EEENSA_ILi64EEEEEENS5_IJS19_SB_EEEEEEEvNS4_8identityES12_NS13_IS15_S17_NST_INS5_IJS19_S18_EEENS5_IJSB_S19_EEEEEEEvS1E_EENS_8epilogue10collective6detail29Sm90TmaWarpSpecializedAdapterINS1L_15DefaultEpilogueISH_SI_SI_NS1K_6thread17LinearCombinationISH_Li1EffLNS1P_9ScaleType4KindE0ELNS_15FloatRoundStyleE2ESH_EENS1_15EpilogueDefaultEEEEEvvEEEEvNT_6ParamsE,"aw",@nobits
	.sectionflags	@""
	.align	16
	.zero		1024


//--------------------- .nv.shared.reserved.0     --------------------------
	.section	.nv.shared.reserved.0,"aw",@nobits
	.weak		__nv_reservedSMEM_offset_0_alias
	.size		__nv_reservedSMEM_offset_0_alias, 0, 0
	.other		__nv_reservedSMEM_offset_0_alias,@"STO_CUDA_RESERVED_SHARED STV_DEFAULT"
__nv_reservedSMEM_offset_0_alias:
	.zero		0


//--------------------- .nv.global                --------------------------
	.section	.nv.global,"aw",@nobits
.nv.global:
	.type		_ZN40_INTERNAL_1da215cc_4_k_cu_32569453_242094cute1_E,@object
	.size		_ZN40_INTERNAL_1da215cc_4_k_cu_32569453_242094cute1_E,(_ZN40_INTERNAL_1da215cc_4_k_cu_32569453_242094cuda3std3__45__cpo6cbeginE - _ZN40_INTERNAL_1da215cc_4_k_cu_32569453_242094cute1_E)
_ZN40_INTERNAL_1da215cc_4_k_cu_32569453_242094cute1_E:
	.zero		1
	.type		_ZN40_INTERNAL_1da215cc_4_k_cu_32569453_242094cuda3std3__45__cpo6cbeginE,@object
	.size		_ZN40_INTERNAL_1da215cc_4_k_cu_32569453_242094cuda3std3__45__cpo6cbeginE,(_ZN40_INTERNAL_1da215cc_4_k_cu_32569453_242094cuda3std3__48in_placeE - _ZN40_INTERNAL_1da215cc_4_k_cu_32569453_242094cuda3std3__45__cpo6cbeginE)
_ZN40_INTERNAL_1da215cc_4_k_cu_32569453_242094cuda3std3__45__cpo6cbeginE:
	.zero		1
	.type		_ZN40_INTERNAL_1da215cc_4_k_cu_32569453_242094cuda3std3__48in_placeE,@object
	.size		_ZN40_INTERNAL_1da215cc_4_k_cu_32569453_242094cuda3std3__48in_placeE,(_ZN40_INTERNAL_1da215cc_4_k_cu_32569453_242094cuda3std6ranges3__45__cpo9iter_moveE - _ZN40_INTERNAL_1da215cc_4_k_cu_32569453_242094cuda3std3__48in_placeE)
_ZN40_INTERNAL_1da215cc_4_k_cu_32569453_242094cuda3std3__48in_placeE:
	.zero		1
	.type		_ZN40_INTERNAL_1da215cc_4_k_cu_32569453_242094cuda3std6ranges3__45__cpo9iter_moveE,@object
	.size		_ZN40_INTERNAL_1da215cc_4_k_cu_32569453_242094cuda3std6ranges3__45__cpo9iter_moveE,(_ZN40_INTERNAL_1da215cc_4_k_cu_32569453_242094cuda3std3__45__cpo5beginE - _ZN40_INTERNAL_1da215cc_4_k_cu_32569453_242094cuda3std6ranges3__45__cpo9iter_moveE)
_ZN40_INTERNAL_1da215cc_4_k_cu_32569453_242094cuda3std6ranges3__45__cpo9iter_moveE:
	.zero		1
	.type		_ZN40_INTERNAL_1da215cc_4_k_cu_32569453_242094cuda3std3__45__cpo5beginE,@object
	.size		_ZN40_INTERNAL_1da215cc_4_k_cu_32569453_242094cuda3std3__45__cpo5beginE,(_ZN40_INTERNAL_1da215cc_4_k_cu_32569453_242094cuda3std3__442_GLOBAL__N__1da215cc_4_k_cu_32569453_242096ignoreE - _ZN40_INTERNAL_1da215cc_4_k_cu_32569453_242094cuda3std3__45__cpo5beginE)
_ZN40_INTERNAL_1da215cc_4_k_cu_32569453_242094cuda3std3__45__cpo5beginE:
	.zero		1
	.type		_ZN40_INTERNAL_1da215cc_4_k_cu_32569453_242094cuda3std3__442_GLOBAL__N__1da215cc_4_k_cu_32569453_242096ignoreE,@object
	.size		_ZN40_INTERNAL_1da215cc_4_k_cu_32569453_242094cuda3std3__442_GLOBAL__N__1da215cc_4_k_cu_32569453_242096ignoreE,(_ZN40_INTERNAL_1da215cc_4_k_cu_32569453_242094cute7productE - _ZN40_INTERNAL_1da215cc_4_k_cu_32569453_242094cuda3std3__442_GLOBAL__N__1da215cc_4_k_cu_32569453_242096ignoreE)
_ZN40_INTERNAL_1da215cc_4_k_cu_32569453_242094cuda3std3__442_GLOBAL__N__1da215cc_4_k_cu_32569453_242096ignoreE:
	.zero		1
	.type		_ZN40_INTERNAL_1da215cc_4_k_cu_32569453_242094cute7productE,@object
	.size		_ZN40_INTERNAL_1da215cc_4_k_cu_32569453_242094cute7productE,(_ZN40_INTERNAL_1da215cc_4_k_cu_32569453_242094cuda3std3__45__cpo3endE - _ZN40_INTERNAL_1da215cc_4_k_cu_32569453_242094cute7productE)
_ZN40_INTERNAL_1da215cc_4_k_cu_32569453_242094cute7productE:
	.zero		1
	.type		_ZN40_INTERNAL_1da215cc_4_k_cu_32569453_242094cuda3std3__45__cpo3endE,@object
	.size		_ZN40_INTERNAL_1da215cc_4_k_cu_32569453_242094cuda3std3__45__cpo3endE,(_ZN40_INTERNAL_1da215cc_4_k_cu_32569453_242094cuda3std3__419piecewise_constructE - _ZN40_INTERNAL_1da215cc_4_k_cu_32569453_242094cuda3std3__45__cpo3endE)
_ZN40_INTERNAL_1da215cc_4_k_cu_32569453_242094cuda3std3__45__cpo3endE:
	.zero		1
	.type		_ZN40_INTERNAL_1da215cc_4_k_cu_32569453_242094cuda3std3__419piecewise_constructE,@object
	.size		_ZN40_INTERNAL_1da215cc_4_k_cu_32569453_242094cuda3std3__419piecewise_constructE,(_ZN40_INTERNAL_1da215cc_4_k_cu_32569453_242094cuda3std3__45__cpo4cendE - _ZN40_INTERNAL_1da215cc_4_k_cu_32569453_242094cuda3std3__419piecewise_constructE)
_ZN40_INTERNAL_1da215cc_4_k_cu_32569453_242094cuda3std3__419piecewise_constructE:
	.zero		1
	.type		_ZN40_INTERNAL_1da215cc_4_k_cu_32569453_242094cuda3std3__45__cpo4cendE,@object
	.size		_ZN40_INTERNAL_1da215cc_4_k_cu_32569453_242094cuda3std3__45__cpo4cendE,(_ZN40_INTERNAL_1da215cc_4_k_cu_32569453_242094cuda3std6ranges3__45__cpo4swapE - _ZN40_INTERNAL_1da215cc_4_k_cu_32569453_242094cuda3std3__45__cpo4cendE)
_ZN40_INTERNAL_1da215cc_4_k_cu_32569453_242094cuda3std3__45__cpo4cendE:
	.zero		1
	.type		_ZN40_INTERNAL_1da215cc_4_k_cu_32569453_242094cuda3std6ranges3__45__cpo4swapE,@object
	.size		_ZN40_INTERNAL_1da215cc_4_k_cu_32569453_242094cuda3std6ranges3__45__cpo4swapE,(.L_8 - _ZN40_INTERNAL_1da215cc_4_k_cu_32569453_242094cuda3std6ranges3__45__cpo4swapE)
_ZN40_INTERNAL_1da215cc_4_k_cu_32569453_242094cuda3std6ranges3__45__cpo4swapE:
	.zero		1
.L_8:


//--------------------- .nv.constant0._ZN7cutlass13device_kernelINS_4gemm6kernel13GemmUniversalIN4cute5tupleIJiiiiEEENS1_10collective13CollectiveMmaINS1_34MainloopSm90TmaGmmaWarpSpecializedILi3ENS5_IJNS4_1CILi1EEESB_SB_EEENS1_35KernelTmaWarpSpecializedCooperativeEEENS5_IJNSA_ILi128EEESF_SF_EEENS_10bfloat16_tENS5_IJlSB_lEEESH_NS5_IJSB_llEEENS4_8TiledMMAINS4_8MMA_AtomIJNS4_4SM904GMMA28MMA_64x128x16_F32BF16BF16_SSILNSN_5MajorE0ELSP_1ELNSN_7ScaleInE1ELSQ_1EEEEEENS4_6LayoutINS5_IJNSA_ILi2EEESB_SB_EEENS5_IJSB_NSA_ILi0EEESW_EEEEENS5_IJNS4_10UnderscoreESZ_SZ_EEEEENS4_13SM90_TMA_LOADENS4_14ComposedLayoutINS4_7SwizzleILi3ELi4ELi3EEENS4_18smem_ptr_flag_bitsILi16EEENST_INS5_IJNSA_ILi8EEENSA_ILi64EEEEEENS5_IJS19_SB_EEEEEEEvNS4_8identityES12_NS13_IS15_S17_NST_INS5_IJS19_S18_EEENS5_IJSB_S19_EEEEEEEvS1E_EENS_8epilogue10collective6detail29Sm90TmaWarpSpecializedAdapterINS1L_15DefaultEpilogueISH_SI_SI_NS1K_6thread17LinearCombinationISH_Li1EffLNS1P_9ScaleType4KindE0ELNS_15FloatRoundStyleE2ESH_EENS1_15EpilogueDefaultEEEEEvvEEEEvNT_6ParamsE --------------------------
	.section	.nv.constant0._ZN7cutlass13device_kernelINS_4gemm6kernel13GemmUniversalIN4cute5tupleIJiiiiEEENS1_10collective13CollectiveMmaINS1_34MainloopSm90TmaGmmaWarpSpecializedILi3ENS5_IJNS4_1CILi1EEESB_SB_EEENS1_35KernelTmaWarpSpecializedCooperativeEEENS5_IJNSA_ILi128EEESF_SF_EEENS_10bfloat16_tENS5_IJlSB_lEEESH_NS5_IJSB_llEEENS4_8TiledMMAINS4_8MMA_AtomIJNS4_4SM904GMMA28MMA_64x128x16_F32BF16BF16_SSILNSN_5MajorE0ELSP_1ELNSN_7ScaleInE1ELSQ_1EEEEEENS4_6LayoutINS5_IJNSA_ILi2EEESB_SB_EEENS5_IJSB_NSA_ILi0EEESW_EEEEENS5_IJNS4_10UnderscoreESZ_SZ_EEEEENS4_13SM90_TMA_LOADENS4_14ComposedLayoutINS4_7SwizzleILi3ELi4ELi3EEENS4_18smem_ptr_flag_bitsILi16EEENST_INS5_IJNSA_ILi8EEENSA_ILi64EEEEEENS5_IJS19_SB_EEEEEEEvNS4_8identityES12_NS13_IS15_S17_NST_INS5_IJS19_S18_EEENS5_IJSB_S19_EEEEEEEvS1E_EENS_8epilogue10collective6detail29Sm90TmaWarpSpecializedAdapterINS1L_15DefaultEpilogueISH_SI_SI_NS1K_6thread17LinearCombinationISH_Li1EffLNS1P_9ScaleType4KindE0ELNS_15FloatRoundStyleE2ESH_EENS1_15EpilogueDefaultEEEEEvvEEEEvNT_6ParamsE,"a",@progbits
	.sectionflags	@""
	.align	4
.nv.constant0._ZN7cutlass13device_kernelINS_4gemm6kernel13GemmUniversalIN4cute5tupleIJiiiiEEENS1_10collective13CollectiveMmaINS1_34MainloopSm90TmaGmmaWarpSpecializedILi3ENS5_IJNS4_1CILi1EEESB_SB_EEENS1_35KernelTmaWarpSpecializedCooperativeEEENS5_IJNSA_ILi128EEESF_SF_EEENS_10bfloat16_tENS5_IJlSB_lEEESH_NS5_IJSB_llEEENS4_8TiledMMAINS4_8MMA_AtomIJNS4_4SM904GMMA28MMA_64x128x16_F32BF16BF16_SSILNSN_5MajorE0ELSP_1ELNSN_7ScaleInE1ELSQ_1EEEEEENS4_6LayoutINS5_IJNSA_ILi2EEESB_SB_EEENS5_IJSB_NSA_ILi0EEESW_EEEEENS5_IJNS4_10UnderscoreESZ_SZ_EEEEENS4_13SM90_TMA_LOADENS4_14ComposedLayoutINS4_7SwizzleILi3ELi4ELi3EEENS4_18smem_ptr_flag_bitsILi16EEENST_INS5_IJNSA_ILi8EEENSA_ILi64EEEEEENS5_IJS19_SB_EEEEEEEvNS4_8identityES12_NS13_IS15_S17_NST_INS5_IJS19_S18_EEENS5_IJSB_S19_EEEEEEEvS1E_EENS_8epilogue10collective6detail29Sm90TmaWarpSpecializedAdapterINS1L_15DefaultEpilogueISH_SI_SI_NS1K_6thread17LinearCombinationISH_Li1EffLNS1P_9ScaleType4KindE0ELNS_15FloatRoundStyleE2ESH_EENS1_15EpilogueDefaultEEEEEvvEEEEvNT_6ParamsE:
	.zero		1664


//--------------------- SYMBOLS --------------------------

	.type		.nv.reservedSmem.offset0,@object
	.size		.nv.reservedSmem.offset0,0x4
	.type		__assertfail,@function
